//
// Generated by NVIDIA NVVM Compiler
//
// Compiler Build ID: CL-36424714
// Cuda compilation tools, release 13.0, V13.0.88
// Based on NVVM 20.0.0
//

.version 9.0
.target sm_100
.address_size 64

	// .globl	initialize_labels
.global .align 4 .b8 precalc_xorwow_matrix[102400];
.global .align 4 .b8 precalc_xorwow_offset_matrix[102400];
.global .align 4 .b8 mrg32k3aM1[2304];
.global .align 4 .b8 mrg32k3aM2[2304];
.global .align 4 .b8 mrg32k3aM1SubSeq[2016];
.global .align 4 .b8 mrg32k3aM2SubSeq[2016];
.global .align 4 .b8 mrg32k3aM1Seq[2304];
.global .align 4 .b8 mrg32k3aM2Seq[2304];
.const .align 8 .b8 __cr_lgamma_table[72];

.visible .entry initialize_labels(
	.param .u32 initialize_labels_param_0,
	.param .u64 .ptr .align 1 initialize_labels_param_1
)
{
	.reg .pred 	%p<2>;
	.reg .b32 	%r<6>;
	.reg .b64 	%rd<5>;

	ld.param.u32 	%r2, [initialize_labels_param_0];
	ld.param.u64 	%rd1, [initialize_labels_param_1];
	mov.u32 	%r3, %ctaid.x;
	mov.u32 	%r4, %ntid.x;
	mov.u32 	%r5, %tid.x;
	mad.lo.s32 	%r1, %r3, %r4, %r5;
	setp.ge.s32 	%p1, %r1, %r2;
	@%p1 bra 	$L__BB0_2;
	cvta.to.global.u64 	%rd2, %rd1;
	mul.wide.s32 	%rd3, %r1, 4;
	add.s64 	%rd4, %rd2, %rd3;
	st.global.u32 	[%rd4], %r1;
$L__BB0_2:
	ret;

}
	// .globl	label_propagation_iteration
.visible .entry label_propagation_iteration(
	.param .u32 label_propagation_iteration_param_0,
	.param .u64 .ptr .align 1 label_propagation_iteration_param_1,
	.param .u64 .ptr .align 1 label_propagation_iteration_param_2,
	.param .u64 .ptr .align 1 label_propagation_iteration_param_3,
	.param .u64 .ptr .align 1 label_propagation_iteration_param_4,
	.param .u64 .ptr .align 1 label_propagation_iteration_param_5,
	.param .u64 .ptr .align 1 label_propagation_iteration_param_6,
	.param .u64 .ptr .align 1 label_propagation_iteration_param_7
)
{
	.local .align 16 .b8 	__local_depot1[2048];
	.reg .b64 	%SP;
	.reg .b64 	%SPL;
	.reg .pred 	%p<35>;
	.reg .b32 	%r<120>;
	.reg .b64 	%rd<58>;

	mov.u64 	%SPL, __local_depot1;
	ld.param.u32 	%r68, [label_propagation_iteration_param_0];
	ld.param.u64 	%rd23, [label_propagation_iteration_param_1];
	ld.param.u64 	%rd24, [label_propagation_iteration_param_2];
	ld.param.u64 	%rd25, [label_propagation_iteration_param_3];
	ld.param.u64 	%rd26, [label_propagation_iteration_param_4];
	ld.param.u64 	%rd29, [label_propagation_iteration_param_5];
	ld.param.u64 	%rd27, [label_propagation_iteration_param_6];
	ld.param.u64 	%rd28, [label_propagation_iteration_param_7];
	cvta.to.global.u64 	%rd1, %rd29;
	add.u64 	%rd2, %SPL, 0;
	add.u64 	%rd3, %SPL, 1024;
	mov.u32 	%r69, %ctaid.x;
	mov.u32 	%r70, %ntid.x;
	mov.u32 	%r71, %tid.x;
	mad.lo.s32 	%r1, %r69, %r70, %r71;
	setp.ge.s32 	%p2, %r1, %r68;
	@%p2 bra 	$L__BB1_44;
	cvta.to.global.u64 	%rd32, %rd24;
	mul.wide.s32 	%rd33, %r1, 4;
	add.s64 	%rd34, %rd1, %rd33;
	ld.global.u32 	%r2, [%rd34];
	mov.b32 	%r92, 0;
	st.local.v4.u32 	[%rd2], {%r92, %r92, %r92, %r92};
	st.local.v4.u32 	[%rd2+16], {%r92, %r92, %r92, %r92};
	st.local.v4.u32 	[%rd2+32], {%r92, %r92, %r92, %r92};
	st.local.v4.u32 	[%rd2+48], {%r92, %r92, %r92, %r92};
	st.local.v4.u32 	[%rd2+64], {%r92, %r92, %r92, %r92};
	st.local.v4.u32 	[%rd2+80], {%r92, %r92, %r92, %r92};
	st.local.v4.u32 	[%rd2+96], {%r92, %r92, %r92, %r92};
	st.local.v4.u32 	[%rd2+112], {%r92, %r92, %r92, %r92};
	st.local.v4.u32 	[%rd2+128], {%r92, %r92, %r92, %r92};
	st.local.v4.u32 	[%rd2+144], {%r92, %r92, %r92, %r92};
	st.local.v4.u32 	[%rd2+160], {%r92, %r92, %r92, %r92};
	st.local.v4.u32 	[%rd2+176], {%r92, %r92, %r92, %r92};
	st.local.v4.u32 	[%rd2+192], {%r92, %r92, %r92, %r92};
	st.local.v4.u32 	[%rd2+208], {%r92, %r92, %r92, %r92};
	st.local.v4.u32 	[%rd2+224], {%r92, %r92, %r92, %r92};
	st.local.v4.u32 	[%rd2+240], {%r92, %r92, %r92, %r92};
	st.local.v4.u32 	[%rd2+256], {%r92, %r92, %r92, %r92};
	st.local.v4.u32 	[%rd2+272], {%r92, %r92, %r92, %r92};
	st.local.v4.u32 	[%rd2+288], {%r92, %r92, %r92, %r92};
	st.local.v4.u32 	[%rd2+304], {%r92, %r92, %r92, %r92};
	st.local.v4.u32 	[%rd2+320], {%r92, %r92, %r92, %r92};
	st.local.v4.u32 	[%rd2+336], {%r92, %r92, %r92, %r92};
	st.local.v4.u32 	[%rd2+352], {%r92, %r92, %r92, %r92};
	st.local.v4.u32 	[%rd2+368], {%r92, %r92, %r92, %r92};
	st.local.v4.u32 	[%rd2+384], {%r92, %r92, %r92, %r92};
	st.local.v4.u32 	[%rd2+400], {%r92, %r92, %r92, %r92};
	st.local.v4.u32 	[%rd2+416], {%r92, %r92, %r92, %r92};
	st.local.v4.u32 	[%rd2+432], {%r92, %r92, %r92, %r92};
	st.local.v4.u32 	[%rd2+448], {%r92, %r92, %r92, %r92};
	st.local.v4.u32 	[%rd2+464], {%r92, %r92, %r92, %r92};
	st.local.v4.u32 	[%rd2+480], {%r92, %r92, %r92, %r92};
	st.local.v4.u32 	[%rd2+496], {%r92, %r92, %r92, %r92};
	st.local.v4.u32 	[%rd2+512], {%r92, %r92, %r92, %r92};
	st.local.v4.u32 	[%rd2+528], {%r92, %r92, %r92, %r92};
	st.local.v4.u32 	[%rd2+544], {%r92, %r92, %r92, %r92};
	st.local.v4.u32 	[%rd2+560], {%r92, %r92, %r92, %r92};
	st.local.v4.u32 	[%rd2+576], {%r92, %r92, %r92, %r92};
	st.local.v4.u32 	[%rd2+592], {%r92, %r92, %r92, %r92};
	st.local.v4.u32 	[%rd2+608], {%r92, %r92, %r92, %r92};
	st.local.v4.u32 	[%rd2+624], {%r92, %r92, %r92, %r92};
	st.local.v4.u32 	[%rd2+640], {%r92, %r92, %r92, %r92};
	st.local.v4.u32 	[%rd2+656], {%r92, %r92, %r92, %r92};
	st.local.v4.u32 	[%rd2+672], {%r92, %r92, %r92, %r92};
	st.local.v4.u32 	[%rd2+688], {%r92, %r92, %r92, %r92};
	st.local.v4.u32 	[%rd2+704], {%r92, %r92, %r92, %r92};
	st.local.v4.u32 	[%rd2+720], {%r92, %r92, %r92, %r92};
	st.local.v4.u32 	[%rd2+736], {%r92, %r92, %r92, %r92};
	st.local.v4.u32 	[%rd2+752], {%r92, %r92, %r92, %r92};
	st.local.v4.u32 	[%rd2+768], {%r92, %r92, %r92, %r92};
	st.local.v4.u32 	[%rd2+784], {%r92, %r92, %r92, %r92};
	st.local.v4.u32 	[%rd2+800], {%r92, %r92, %r92, %r92};
	st.local.v4.u32 	[%rd2+816], {%r92, %r92, %r92, %r92};
	st.local.v4.u32 	[%rd2+832], {%r92, %r92, %r92, %r92};
	st.local.v4.u32 	[%rd2+848], {%r92, %r92, %r92, %r92};
	st.local.v4.u32 	[%rd2+864], {%r92, %r92, %r92, %r92};
	st.local.v4.u32 	[%rd2+880], {%r92, %r92, %r92, %r92};
	st.local.v4.u32 	[%rd2+896], {%r92, %r92, %r92, %r92};
	st.local.v4.u32 	[%rd2+912], {%r92, %r92, %r92, %r92};
	st.local.v4.u32 	[%rd2+928], {%r92, %r92, %r92, %r92};
	st.local.v4.u32 	[%rd2+944], {%r92, %r92, %r92, %r92};
	st.local.v4.u32 	[%rd2+960], {%r92, %r92, %r92, %r92};
	st.local.v4.u32 	[%rd2+976], {%r92, %r92, %r92, %r92};
	st.local.v4.u32 	[%rd2+992], {%r92, %r92, %r92, %r92};
	st.local.v4.u32 	[%rd2+1008], {%r92, %r92, %r92, %r92};
	add.s64 	%rd35, %rd32, %rd33;
	ld.global.u32 	%r89, [%rd35];
	ld.global.u32 	%r4, [%rd35+4];
	setp.ge.s32 	%p3, %r89, %r4;
	@%p3 bra 	$L__BB1_7;
	cvta.to.global.u64 	%rd4, %rd23;
	cvta.to.global.u64 	%rd5, %rd26;
	cvta.to.global.u64 	%rd6, %rd25;
	mov.b32 	%r92, 0;
$L__BB1_3:
	mul.wide.s32 	%rd36, %r89, 4;
	add.s64 	%rd37, %rd4, %rd36;
	ld.global.u32 	%r74, [%rd37];
	mul.wide.s32 	%rd38, %r74, 4;
	add.s64 	%rd39, %rd5, %rd38;
	ld.global.u32 	%r91, [%rd39];
	ld.global.u32 	%r12, [%rd39+4];
	setp.ge.s32 	%p4, %r91, %r12;
	@%p4 bra 	$L__BB1_18;
$L__BB1_4:
	mul.wide.s32 	%rd40, %r91, 4;
	add.s64 	%rd41, %rd6, %rd40;
	ld.global.u32 	%r15, [%rd41];
	setp.eq.s32 	%p5, %r15, %r1;
	@%p5 bra 	$L__BB1_17;
	mul.wide.s32 	%rd42, %r15, 4;
	add.s64 	%rd43, %rd1, %rd42;
	ld.global.u32 	%r16, [%rd43];
	setp.lt.s32 	%p7, %r92, 1;
	mov.pred 	%p34, -1;
	@%p7 bra 	$L__BB1_15;
	neg.s32 	%r93, %r92;
	mov.u64 	%rd52, %rd3;
	mov.u64 	%rd53, %rd2;
	bra.uni 	$L__BB1_13;
$L__BB1_7:
	setp.lt.s32 	%p17, %r92, 1;
	mov.u32 	%r119, %r2;
	@%p17 bra 	$L__BB1_42;
	and.b32  	%r6, %r92, 3;
	setp.lt.u32 	%p18, %r92, 4;
	mov.b32 	%r109, 0;
	mov.u32 	%r97, %r109;
	mov.u32 	%r105, %r2;
	@%p18 bra 	$L__BB1_34;
	and.b32  	%r109, %r92, 2147483644;
	neg.s32 	%r96, %r109;
	add.s64 	%rd55, %rd2, 8;
	add.s64 	%rd54, %rd3, 8;
	mov.b32 	%r97, 0;
	mov.u32 	%r105, %r2;
$L__BB1_10:
	ld.local.u32 	%r28, [%rd55+-8];
	setp.le.s32 	%p19, %r28, %r97;
	@%p19 bra 	$L__BB1_19;
	ld.local.u32 	%r105, [%rd54+-8];
	mov.u32 	%r97, %r28;
	bra.uni 	$L__BB1_21;
$L__BB1_12:
	add.s32 	%r93, %r93, 1;
	setp.eq.s32 	%p10, %r93, 0;
	add.s64 	%rd53, %rd53, 4;
	add.s64 	%rd52, %rd52, 4;
	@%p10 bra 	$L__BB1_15;
$L__BB1_13:
	ld.local.u32 	%r75, [%rd52];
	setp.ne.s32 	%p8, %r75, %r16;
	@%p8 bra 	$L__BB1_12;
	ld.local.u32 	%r76, [%rd53];
	add.s32 	%r77, %r76, 1;
	st.local.u32 	[%rd53], %r77;
	mov.pred 	%p34, 0;
$L__BB1_15:
	setp.gt.s32 	%p12, %r92, 255;
	not.pred 	%p13, %p34;
	or.pred  	%p14, %p12, %p13;
	@%p14 bra 	$L__BB1_17;
	mul.wide.s32 	%rd44, %r92, 4;
	add.s64 	%rd45, %rd3, %rd44;
	st.local.u32 	[%rd45], %r16;
	add.s64 	%rd46, %rd2, %rd44;
	mov.b32 	%r78, 1;
	st.local.u32 	[%rd46], %r78;
	add.s32 	%r92, %r92, 1;
$L__BB1_17:
	add.s32 	%r91, %r91, 1;
	setp.ne.s32 	%p15, %r91, %r12;
	@%p15 bra 	$L__BB1_4;
$L__BB1_18:
	add.s32 	%r89, %r89, 1;
	setp.eq.s32 	%p16, %r89, %r4;
	@%p16 bra 	$L__BB1_7;
	bra.uni 	$L__BB1_3;
$L__BB1_19:
	setp.ne.s32 	%p20, %r28, %r97;
	@%p20 bra 	$L__BB1_21;
	ld.local.u32 	%r82, [%rd54+-8];
	min.s32 	%r105, %r82, %r105;
$L__BB1_21:
	ld.local.u32 	%r33, [%rd55+-4];
	setp.le.s32 	%p21, %r33, %r97;
	@%p21 bra 	$L__BB1_23;
	ld.local.u32 	%r105, [%rd54+-4];
	mov.u32 	%r97, %r33;
	bra.uni 	$L__BB1_25;
$L__BB1_23:
	setp.ne.s32 	%p22, %r33, %r97;
	@%p22 bra 	$L__BB1_25;
	ld.local.u32 	%r83, [%rd54+-4];
	min.s32 	%r105, %r83, %r105;
$L__BB1_25:
	ld.local.u32 	%r38, [%rd55];
	setp.le.s32 	%p23, %r38, %r97;
	@%p23 bra 	$L__BB1_27;
	ld.local.u32 	%r105, [%rd54];
	mov.u32 	%r97, %r38;
	bra.uni 	$L__BB1_29;
$L__BB1_27:
	setp.ne.s32 	%p24, %r38, %r97;
	@%p24 bra 	$L__BB1_29;
	ld.local.u32 	%r84, [%rd54];
	min.s32 	%r105, %r84, %r105;
$L__BB1_29:
	ld.local.u32 	%r43, [%rd55+4];
	setp.le.s32 	%p25, %r43, %r97;
	@%p25 bra 	$L__BB1_31;
	ld.local.u32 	%r105, [%rd54+4];
	mov.u32 	%r97, %r43;
	bra.uni 	$L__BB1_33;
$L__BB1_31:
	setp.ne.s32 	%p26, %r43, %r97;
	@%p26 bra 	$L__BB1_33;
	ld.local.u32 	%r85, [%rd54+4];
	min.s32 	%r105, %r85, %r105;
$L__BB1_33:
	add.s32 	%r96, %r96, 4;
	add.s64 	%rd55, %rd55, 16;
	add.s64 	%rd54, %rd54, 16;
	setp.ne.s32 	%p27, %r96, 0;
	@%p27 bra 	$L__BB1_10;
$L__BB1_34:
	setp.eq.s32 	%p28, %r6, 0;
	@%p28 bra 	$L__BB1_41;
	mul.wide.u32 	%rd47, %r109, 4;
	add.s64 	%rd57, %rd3, %rd47;
	add.s64 	%rd56, %rd2, %rd47;
	neg.s32 	%r112, %r6;
$L__BB1_36:
	.pragma "nounroll";
	ld.local.u32 	%r58, [%rd56];
	setp.le.s32 	%p29, %r58, %r97;
	@%p29 bra 	$L__BB1_38;
	ld.local.u32 	%r105, [%rd57];
	mov.u32 	%r97, %r58;
	bra.uni 	$L__BB1_40;
$L__BB1_38:
	setp.ne.s32 	%p30, %r58, %r97;
	@%p30 bra 	$L__BB1_40;
	ld.local.u32 	%r86, [%rd57];
	min.s32 	%r105, %r86, %r105;
$L__BB1_40:
	add.s64 	%rd57, %rd57, 4;
	add.s64 	%rd56, %rd56, 4;
	add.s32 	%r112, %r112, 1;
	setp.ne.s32 	%p31, %r112, 0;
	@%p31 bra 	$L__BB1_36;
$L__BB1_41:
	setp.eq.s32 	%p32, %r97, 0;
	selp.b32 	%r119, %r2, %r105, %p32;
$L__BB1_42:
	cvta.to.global.u64 	%rd48, %rd27;
	mul.wide.s32 	%rd49, %r1, 4;
	add.s64 	%rd50, %rd48, %rd49;
	st.global.u32 	[%rd50], %r119;
	setp.eq.s32 	%p33, %r119, %r2;
	@%p33 bra 	$L__BB1_44;
	cvta.to.global.u64 	%rd51, %rd28;
	atom.global.add.u32 	%r87, [%rd51], 1;
$L__BB1_44:
	ret;

}
	// .globl	compute_label_preferences
.visible .entry compute_label_preferences(
	.param .u32 compute_label_preferences_param_0,
	.param .u32 compute_label_preferences_param_1,
	.param .u64 .ptr .align 1 compute_label_preferences_param_2,
	.param .u64 .ptr .align 1 compute_label_preferences_param_3,
	.param .u64 .ptr .align 1 compute_label_preferences_param_4,
	.param .u64 .ptr .align 1 compute_label_preferences_param_5,
	.param .u64 .ptr .align 1 compute_label_preferences_param_6,
	.param .u64 .ptr .align 1 compute_label_preferences_param_7,
	.param .u64 .ptr .align 1 compute_label_preferences_param_8
)
{
	.reg .pred 	%p<4>;
	.reg .b32 	%r<22>;
	.reg .b64 	%rd<18>;

	ld.param.u32 	%r9, [compute_label_preferences_param_0];
	ld.param.u32 	%r8, [compute_label_preferences_param_1];
	ld.param.u64 	%rd1, [compute_label_preferences_param_2];
	ld.param.u64 	%rd2, [compute_label_preferences_param_4];
	ld.param.u64 	%rd3, [compute_label_preferences_param_6];
	ld.param.u64 	%rd4, [compute_label_preferences_param_7];
	ld.param.u64 	%rd5, [compute_label_preferences_param_8];
	mov.u32 	%r10, %ctaid.x;
	mov.u32 	%r11, %ntid.x;
	mov.u32 	%r12, %tid.x;
	mad.lo.s32 	%r1, %r10, %r11, %r12;
	setp.ge.s32 	%p1, %r1, %r9;
	@%p1 bra 	$L__BB2_7;
	cvta.to.global.u64 	%rd6, %rd1;
	cvta.to.global.u64 	%rd7, %rd2;
	mul.wide.s32 	%rd8, %r1, 4;
	add.s64 	%rd9, %rd6, %rd8;
	ld.global.u32 	%r2, [%rd9];
	add.s64 	%rd10, %rd7, %rd8;
	ld.global.u32 	%r13, [%rd10+4];
	ld.global.u32 	%r14, [%rd10];
	sub.s32 	%r3, %r13, %r14;
	setp.gt.s32 	%p2, %r3, 3;
	@%p2 bra 	$L__BB2_3;
	mul.lo.s32 	%r21, %r2, 3;
	bra.uni 	$L__BB2_6;
$L__BB2_3:
	setp.gt.u32 	%p3, %r3, 8;
	@%p3 bra 	$L__BB2_5;
	shl.b32 	%r16, %r2, 1;
	add.s32 	%r21, %r16, %r3;
	bra.uni 	$L__BB2_6;
$L__BB2_5:
	shl.b32 	%r15, %r3, 1;
	add.s32 	%r21, %r15, %r2;
$L__BB2_6:
	add.s32 	%r17, %r21, %r1;
	rem.s32 	%r18, %r17, %r8;
	cvta.to.global.u64 	%rd11, %rd3;
	add.s64 	%rd13, %rd11, %rd8;
	st.global.u32 	[%rd13], %r1;
	cvta.to.global.u64 	%rd14, %rd4;
	add.s64 	%rd15, %rd14, %rd8;
	st.global.u32 	[%rd15], %r18;
	sub.s32 	%r19, 10000, %r3;
	mad.lo.s32 	%r20, %r19, 1000, %r2;
	cvta.to.global.u64 	%rd16, %rd5;
	add.s64 	%rd17, %rd16, %rd8;
	st.global.u32 	[%rd17], %r20;
$L__BB2_7:
	ret;

}
	// .globl	execute_label_assignments
.visible .entry execute_label_assignments(
	.param .u32 execute_label_assignments_param_0,
	.param .u32 execute_label_assignments_param_1,
	.param .u32 execute_label_assignments_param_2,
	.param .u64 .ptr .align 1 execute_label_assignments_param_3,
	.param .u64 .ptr .align 1 execute_label_assignments_param_4,
	.param .u64 .ptr .align 1 execute_label_assignments_param_5,
	.param .u64 .ptr .align 1 execute_label_assignments_param_6
)
{
	.reg .pred 	%p<107>;
	.reg .b32 	%r<324>;
	.reg .b64 	%rd<76>;

	ld.param.u32 	%r96, [execute_label_assignments_param_0];
	ld.param.u32 	%r97, [execute_label_assignments_param_1];
	ld.param.u32 	%r98, [execute_label_assignments_param_2];
	ld.param.u64 	%rd25, [execute_label_assignments_param_3];
	ld.param.u64 	%rd26, [execute_label_assignments_param_4];
	ld.param.u64 	%rd27, [execute_label_assignments_param_5];
	ld.param.u64 	%rd28, [execute_label_assignments_param_6];
	cvta.to.global.u64 	%rd1, %rd26;
	cvta.to.global.u64 	%rd2, %rd25;
	cvta.to.global.u64 	%rd3, %rd27;
	cvta.to.global.u64 	%rd4, %rd28;
	mov.u32 	%r99, %ctaid.x;
	mov.u32 	%r100, %tid.x;
	or.b32  	%r101, %r99, %r100;
	setp.ne.s32 	%p4, %r101, 0;
	@%p4 bra 	$L__BB3_83;
	setp.lt.s32 	%p5, %r97, 1;
	@%p5 bra 	$L__BB3_14;
	and.b32  	%r1, %r97, 15;
	setp.lt.u32 	%p6, %r97, 16;
	mov.b32 	%r287, 0;
	@%p6 bra 	$L__BB3_5;
	and.b32  	%r287, %r97, 2147483632;
	mov.b32 	%r317, 0;
$L__BB3_4:
	.pragma "nounroll";
	mul.wide.u32 	%rd29, %r317, 4;
	add.s64 	%rd30, %rd4, %rd29;
	mov.b32 	%r104, 0;
	st.global.u32 	[%rd30], %r104;
	st.global.u32 	[%rd30+4], %r104;
	st.global.u32 	[%rd30+8], %r104;
	st.global.u32 	[%rd30+12], %r104;
	st.global.u32 	[%rd30+16], %r104;
	st.global.u32 	[%rd30+20], %r104;
	st.global.u32 	[%rd30+24], %r104;
	st.global.u32 	[%rd30+28], %r104;
	st.global.u32 	[%rd30+32], %r104;
	st.global.u32 	[%rd30+36], %r104;
	st.global.u32 	[%rd30+40], %r104;
	st.global.u32 	[%rd30+44], %r104;
	st.global.u32 	[%rd30+48], %r104;
	st.global.u32 	[%rd30+52], %r104;
	st.global.u32 	[%rd30+56], %r104;
	st.global.u32 	[%rd30+60], %r104;
	add.s32 	%r317, %r317, 16;
	setp.eq.s32 	%p7, %r317, %r287;
	@%p7 bra 	$L__BB3_5;
	bra.uni 	$L__BB3_4;
$L__BB3_5:
	setp.eq.s32 	%p8, %r1, 0;
	@%p8 bra 	$L__BB3_14;
	and.b32  	%r4, %r97, 7;
	setp.lt.u32 	%p9, %r1, 8;
	@%p9 bra 	$L__BB3_8;
	mul.wide.u32 	%rd31, %r287, 4;
	add.s64 	%rd32, %rd4, %rd31;
	mov.b32 	%r105, 0;
	st.global.u32 	[%rd32], %r105;
	st.global.u32 	[%rd32+4], %r105;
	st.global.u32 	[%rd32+8], %r105;
	st.global.u32 	[%rd32+12], %r105;
	st.global.u32 	[%rd32+16], %r105;
	st.global.u32 	[%rd32+20], %r105;
	st.global.u32 	[%rd32+24], %r105;
	st.global.u32 	[%rd32+28], %r105;
	add.s32 	%r287, %r287, 8;
$L__BB3_8:
	setp.eq.s32 	%p10, %r4, 0;
	@%p10 bra 	$L__BB3_14;
	and.b32  	%r7, %r97, 3;
	setp.lt.u32 	%p11, %r4, 4;
	@%p11 bra 	$L__BB3_11;
	mul.wide.u32 	%rd33, %r287, 4;
	add.s64 	%rd34, %rd4, %rd33;
	mov.b32 	%r106, 0;
	st.global.u32 	[%rd34], %r106;
	st.global.u32 	[%rd34+4], %r106;
	st.global.u32 	[%rd34+8], %r106;
	st.global.u32 	[%rd34+12], %r106;
	add.s32 	%r287, %r287, 4;
$L__BB3_11:
	setp.eq.s32 	%p12, %r7, 0;
	@%p12 bra 	$L__BB3_14;
	mov.b32 	%r291, 0;
$L__BB3_13:
	.pragma "nounroll";
	mul.wide.u32 	%rd35, %r287, 4;
	add.s64 	%rd36, %rd4, %rd35;
	mov.b32 	%r108, 0;
	st.global.u32 	[%rd36], %r108;
	add.s32 	%r287, %r287, 1;
	add.s32 	%r291, %r291, 1;
	setp.ne.s32 	%p13, %r291, %r7;
	@%p13 bra 	$L__BB3_13;
$L__BB3_14:
	setp.lt.s32 	%p14, %r96, 1;
	@%p14 bra 	$L__BB3_73;
	setp.gt.s32 	%p15, %r97, 0;
	@%p15 bra 	$L__BB3_28;
	mov.b32 	%r321, 0;
$L__BB3_17:
	mul.wide.u32 	%rd37, %r321, 4;
	add.s64 	%rd38, %rd2, %rd37;
	ld.global.u32 	%r87, [%rd38];
	add.s64 	%rd39, %rd1, %rd37;
	ld.global.u32 	%r88, [%rd39];
	setp.ge.u32 	%p16, %r87, %r96;
	@%p16 bra 	$L__BB3_27;
	setp.lt.s32 	%p17, %r88, 0;
	setp.ge.s32 	%p18, %r88, %r97;
	or.pred  	%p19, %p17, %p18;
	@%p19 bra 	$L__BB3_27;
	mul.wide.u32 	%rd40, %r88, 4;
	add.s64 	%rd20, %rd4, %rd40;
	ld.global.u32 	%r110, [%rd20];
	setp.lt.s32 	%p20, %r110, %r98;
	@%p20 bra 	$L__BB3_85;
	add.s32 	%r89, %r88, %r97;
	mul.wide.u32 	%rd41, %r87, 4;
	add.s64 	%rd21, %rd3, %rd41;
	mov.b32 	%r322, 1;
$L__BB3_21:
	sub.s32 	%r112, %r89, %r322;
	rem.s32 	%r323, %r112, %r97;
	mul.wide.s32 	%rd42, %r323, 4;
	add.s64 	%rd75, %rd4, %rd42;
	ld.global.u32 	%r113, [%rd75];
	setp.lt.s32 	%p21, %r113, %r98;
	@%p21 bra 	$L__BB3_23;
	add.s32 	%r114, %r89, %r322;
	rem.s32 	%r323, %r114, %r97;
	mul.wide.s32 	%rd43, %r323, 4;
	add.s64 	%rd75, %rd4, %rd43;
	ld.global.u32 	%r115, [%rd75];
	setp.ge.s32 	%p23, %r115, %r98;
	mov.pred 	%p106, -1;
	@%p23 bra 	$L__BB3_24;
$L__BB3_23:
	st.global.u32 	[%rd21], %r323;
	ld.global.u32 	%r116, [%rd75];
	add.s32 	%r117, %r116, 1;
	st.global.u32 	[%rd75], %r117;
	mov.pred 	%p106, 0;
$L__BB3_24:
	add.s32 	%r94, %r322, 1;
	setp.lt.u32 	%p25, %r322, 8;
	and.pred  	%p26, %p106, %p25;
	mov.u32 	%r322, %r94;
	@%p26 bra 	$L__BB3_21;
	not.pred 	%p27, %p106;
	@%p27 bra 	$L__BB3_27;
	mov.b32 	%r118, 0;
	st.global.u32 	[%rd21], %r118;
	ld.global.u32 	%r119, [%rd4];
	add.s32 	%r120, %r119, 1;
	st.global.u32 	[%rd4], %r120;
$L__BB3_27:
	add.s32 	%r321, %r321, 1;
	setp.eq.s32 	%p28, %r321, %r96;
	@%p28 bra 	$L__BB3_73;
	bra.uni 	$L__BB3_17;
$L__BB3_28:
	setp.ne.s32 	%p29, %r97, 1;
	@%p29 bra 	$L__BB3_31;
	mov.b32 	%r313, 0;
$L__BB3_30:
	mul.wide.u32 	%rd63, %r313, 4;
	add.s64 	%rd64, %rd2, %rd63;
	ld.global.u32 	%r69, [%rd64];
	add.s64 	%rd65, %rd1, %rd63;
	ld.global.u32 	%r263, [%rd65];
	setp.ge.u32 	%p85, %r69, %r96;
	setp.ne.s32 	%p86, %r263, 0;
	or.pred  	%p87, %p85, %p86;
	@%p87 bra 	$L__BB3_72;
	bra.uni 	$L__BB3_61;
$L__BB3_31:
	add.s32 	%r124, %r97, -1;
	add.s32 	%r14, %r97, -2;
	add.s32 	%r125, %r97, 15;
	and.b32  	%r126, %r125, 15;
	add.s32 	%r15, %r126, -1;
	add.s32 	%r127, %r97, 7;
	and.b32  	%r128, %r127, 7;
	add.s32 	%r16, %r128, -1;
	and.b32  	%r17, %r124, 15;
	and.b32  	%r18, %r124, -16;
	and.b32  	%r19, %r125, 7;
	and.b32  	%r20, %r127, 3;
	mov.b32 	%r292, 0;
	mov.u32 	%r293, %r292;
$L__BB3_32:
	mul.wide.u32 	%rd46, %r293, 4;
	add.s64 	%rd47, %rd2, %rd46;
	ld.global.u32 	%r23, [%rd47];
	add.s64 	%rd48, %rd1, %rd46;
	ld.global.u32 	%r129, [%rd48];
	setp.ge.u32 	%p30, %r23, %r96;
	setp.ge.u32 	%p31, %r129, %r97;
	or.pred  	%p32, %p30, %p31;
	@%p32 bra 	$L__BB3_47;
	mul.wide.u32 	%rd49, %r129, 4;
	add.s64 	%rd5, %rd4, %rd49;
	ld.global.u32 	%r130, [%rd5];
	setp.lt.s32 	%p33, %r130, %r98;
	@%p33 bra 	$L__BB3_34;
	bra.uni 	$L__BB3_35;
$L__BB3_34:
	mul.wide.u32 	%rd61, %r23, 4;
	add.s64 	%rd62, %rd3, %rd61;
	st.global.u32 	[%rd62], %r129;
	ld.global.u32 	%r259, [%rd5];
	add.s32 	%r260, %r259, 1;
	st.global.u32 	[%rd5], %r260;
	bra.uni 	$L__BB3_47;
$L__BB3_35:
	add.s32 	%r67, %r129, %r97;
	mul.wide.u32 	%rd50, %r23, 4;
	add.s64 	%rd14, %rd3, %rd50;
	mov.b32 	%r294, 1;
$L__BB3_36:
	sub.s32 	%r132, %r67, %r294;
	rem.s32 	%r295, %r132, %r97;
	mul.wide.s32 	%rd51, %r295, 4;
	add.s64 	%rd73, %rd4, %rd51;
	ld.global.u32 	%r133, [%rd73];
	setp.ge.s32 	%p34, %r133, %r98;
	@%p34 bra 	$L__BB3_38;
$L__BB3_37:
	st.global.u32 	[%rd14], %r295;
	ld.global.u32 	%r136, [%rd73];
	add.s32 	%r137, %r136, 1;
	st.global.u32 	[%rd73], %r137;
	mov.pred 	%p104, 0;
	bra.uni 	$L__BB3_39;
$L__BB3_38:
	add.s32 	%r134, %r67, %r294;
	rem.s32 	%r295, %r134, %r97;
	mul.wide.s32 	%rd52, %r295, 4;
	add.s64 	%rd73, %rd4, %rd52;
	ld.global.u32 	%r135, [%rd73];
	setp.lt.s32 	%p36, %r135, %r98;
	mov.pred 	%p104, -1;
	@%p36 bra 	$L__BB3_37;
$L__BB3_39:
	add.s32 	%r29, %r294, 1;
	setp.lt.u32 	%p38, %r294, 8;
	and.pred  	%p39, %p104, %p38;
	mov.u32 	%r294, %r29;
	@%p39 bra 	$L__BB3_36;
	not.pred 	%p40, %p104;
	@%p40 bra 	$L__BB3_47;
	mov.b32 	%r296, 0;
$L__BB3_42:
	add.s32 	%r139, %r296, %r292;
	rem.u32 	%r31, %r139, %r97;
	mul.wide.u32 	%rd53, %r31, 4;
	add.s64 	%rd9, %rd4, %rd53;
	ld.global.u32 	%r140, [%rd9];
	setp.lt.s32 	%p41, %r140, %r98;
	@%p41 bra 	$L__BB3_46;
	add.s32 	%r296, %r296, 1;
	setp.eq.s32 	%p42, %r296, %r97;
	@%p42 bra 	$L__BB3_44;
	bra.uni 	$L__BB3_42;
$L__BB3_44:
	setp.lt.u32 	%p43, %r14, 15;
	ld.global.u32 	%r306, [%rd4];
	mov.b32 	%r312, 0;
	mov.b32 	%r305, 1;
	@%p43 bra 	$L__BB3_48;
	add.s64 	%rd74, %rd4, 32;
	mov.b32 	%r297, 0;
	mov.u32 	%r312, %r297;
	bra.uni 	$L__BB3_59;
$L__BB3_46:
	st.global.u32 	[%rd14], %r31;
	ld.global.u32 	%r257, [%rd9];
	add.s32 	%r258, %r257, 1;
	st.global.u32 	[%rd9], %r258;
$L__BB3_47:
	add.s32 	%r261, %r292, 1;
	setp.eq.s32 	%p83, %r261, %r97;
	selp.b32 	%r292, 0, %r261, %p83;
	add.s32 	%r293, %r293, 1;
	setp.eq.s32 	%p84, %r293, %r96;
	@%p84 bra 	$L__BB3_73;
	bra.uni 	$L__BB3_32;
$L__BB3_48:
	setp.eq.s32 	%p61, %r17, 0;
	@%p61 bra 	$L__BB3_58;
	setp.lt.u32 	%p62, %r15, 7;
	@%p62 bra 	$L__BB3_51;
	mul.wide.u32 	%rd54, %r305, 4;
	add.s64 	%rd55, %rd4, %rd54;
	ld.global.u32 	%r207, [%rd55];
	setp.lt.s32 	%p63, %r207, %r306;
	selp.b32 	%r208, %r305, %r312, %p63;
	min.s32 	%r209, %r207, %r306;
	add.s32 	%r210, %r305, 1;
	ld.global.u32 	%r211, [%rd55+4];
	setp.lt.s32 	%p64, %r211, %r209;
	selp.b32 	%r212, %r210, %r208, %p64;
	min.s32 	%r213, %r211, %r209;
	add.s32 	%r214, %r305, 2;
	ld.global.u32 	%r215, [%rd55+8];
	setp.lt.s32 	%p65, %r215, %r213;
	selp.b32 	%r216, %r214, %r212, %p65;
	min.s32 	%r217, %r215, %r213;
	add.s32 	%r218, %r305, 3;
	ld.global.u32 	%r219, [%rd55+12];
	setp.lt.s32 	%p66, %r219, %r217;
	selp.b32 	%r220, %r218, %r216, %p66;
	min.s32 	%r221, %r219, %r217;
	add.s32 	%r222, %r305, 4;
	ld.global.u32 	%r223, [%rd55+16];
	setp.lt.s32 	%p67, %r223, %r221;
	selp.b32 	%r224, %r222, %r220, %p67;
	min.s32 	%r225, %r223, %r221;
	add.s32 	%r226, %r305, 5;
	ld.global.u32 	%r227, [%rd55+20];
	setp.lt.s32 	%p68, %r227, %r225;
	selp.b32 	%r228, %r226, %r224, %p68;
	min.s32 	%r229, %r227, %r225;
	add.s32 	%r230, %r305, 6;
	ld.global.u32 	%r231, [%rd55+24];
	setp.lt.s32 	%p69, %r231, %r229;
	selp.b32 	%r232, %r230, %r228, %p69;
	min.s32 	%r233, %r231, %r229;
	add.s32 	%r234, %r305, 7;
	ld.global.u32 	%r235, [%rd55+28];
	setp.lt.s32 	%p70, %r235, %r233;
	selp.b32 	%r312, %r234, %r232, %p70;
	min.s32 	%r306, %r235, %r233;
	add.s32 	%r305, %r305, 8;
$L__BB3_51:
	setp.eq.s32 	%p71, %r19, 0;
	@%p71 bra 	$L__BB3_58;
	setp.lt.u32 	%p72, %r16, 3;
	@%p72 bra 	$L__BB3_54;
	mul.wide.u32 	%rd56, %r305, 4;
	add.s64 	%rd57, %rd4, %rd56;
	ld.global.u32 	%r237, [%rd57];
	setp.lt.s32 	%p73, %r237, %r306;
	selp.b32 	%r238, %r305, %r312, %p73;
	min.s32 	%r239, %r237, %r306;
	add.s32 	%r240, %r305, 1;
	ld.global.u32 	%r241, [%rd57+4];
	setp.lt.s32 	%p74, %r241, %r239;
	selp.b32 	%r242, %r240, %r238, %p74;
	min.s32 	%r243, %r241, %r239;
	add.s32 	%r244, %r305, 2;
	ld.global.u32 	%r245, [%rd57+8];
	setp.lt.s32 	%p75, %r245, %r243;
	selp.b32 	%r246, %r244, %r242, %p75;
	min.s32 	%r247, %r245, %r243;
	add.s32 	%r248, %r305, 3;
	ld.global.u32 	%r249, [%rd57+12];
	setp.lt.s32 	%p76, %r249, %r247;
	selp.b32 	%r312, %r248, %r246, %p76;
	min.s32 	%r306, %r249, %r247;
	add.s32 	%r305, %r305, 4;
$L__BB3_54:
	setp.eq.s32 	%p77, %r20, 0;
	@%p77 bra 	$L__BB3_58;
	setp.eq.s32 	%p78, %r20, 1;
	mul.wide.u32 	%rd58, %r305, 4;
	add.s64 	%rd12, %rd4, %rd58;
	ld.global.u32 	%r250, [%rd12];
	setp.lt.s32 	%p79, %r250, %r306;
	selp.b32 	%r312, %r305, %r312, %p79;
	min.s32 	%r61, %r250, %r306;
	@%p78 bra 	$L__BB3_58;
	setp.eq.s32 	%p80, %r20, 2;
	add.s32 	%r251, %r305, 1;
	ld.global.u32 	%r252, [%rd12+4];
	setp.lt.s32 	%p81, %r252, %r61;
	selp.b32 	%r312, %r251, %r312, %p81;
	min.s32 	%r63, %r252, %r61;
	@%p80 bra 	$L__BB3_58;
	add.s32 	%r253, %r305, 2;
	ld.global.u32 	%r254, [%rd12+8];
	setp.lt.s32 	%p82, %r254, %r63;
	selp.b32 	%r312, %r253, %r312, %p82;
$L__BB3_58:
	st.global.u32 	[%rd14], %r312;
	mul.wide.u32 	%rd59, %r312, 4;
	add.s64 	%rd60, %rd4, %rd59;
	ld.global.u32 	%r255, [%rd60];
	add.s32 	%r256, %r255, 1;
	st.global.u32 	[%rd60], %r256;
	bra.uni 	$L__BB3_47;
$L__BB3_59:
	.pragma "nounroll";
	add.s32 	%r145, %r297, 1;
	ld.global.u32 	%r146, [%rd74+-28];
	setp.lt.s32 	%p44, %r146, %r306;
	selp.b32 	%r147, %r145, %r312, %p44;
	min.s32 	%r148, %r146, %r306;
	ld.global.u32 	%r149, [%rd74+-24];
	setp.lt.s32 	%p45, %r149, %r148;
	add.s32 	%r150, %r297, 2;
	selp.b32 	%r151, %r150, %r147, %p45;
	min.s32 	%r152, %r149, %r148;
	ld.global.u32 	%r153, [%rd74+-20];
	setp.lt.s32 	%p46, %r153, %r152;
	add.s32 	%r154, %r297, 3;
	selp.b32 	%r155, %r154, %r151, %p46;
	min.s32 	%r156, %r153, %r152;
	ld.global.u32 	%r157, [%rd74+-16];
	setp.lt.s32 	%p47, %r157, %r156;
	add.s32 	%r158, %r297, 4;
	selp.b32 	%r159, %r158, %r155, %p47;
	min.s32 	%r160, %r157, %r156;
	ld.global.u32 	%r161, [%rd74+-12];
	setp.lt.s32 	%p48, %r161, %r160;
	add.s32 	%r162, %r297, 5;
	selp.b32 	%r163, %r162, %r159, %p48;
	min.s32 	%r164, %r161, %r160;
	ld.global.u32 	%r165, [%rd74+-8];
	setp.lt.s32 	%p49, %r165, %r164;
	add.s32 	%r166, %r297, 6;
	selp.b32 	%r167, %r166, %r163, %p49;
	min.s32 	%r168, %r165, %r164;
	ld.global.u32 	%r169, [%rd74+-4];
	setp.lt.s32 	%p50, %r169, %r168;
	add.s32 	%r170, %r297, 7;
	selp.b32 	%r171, %r170, %r167, %p50;
	min.s32 	%r172, %r169, %r168;
	ld.global.u32 	%r173, [%rd74];
	setp.lt.s32 	%p51, %r173, %r172;
	add.s32 	%r174, %r297, 8;
	selp.b32 	%r175, %r174, %r171, %p51;
	min.s32 	%r176, %r173, %r172;
	ld.global.u32 	%r177, [%rd74+4];
	setp.lt.s32 	%p52, %r177, %r176;
	add.s32 	%r178, %r297, 9;
	selp.b32 	%r179, %r178, %r175, %p52;
	min.s32 	%r180, %r177, %r176;
	ld.global.u32 	%r181, [%rd74+8];
	setp.lt.s32 	%p53, %r181, %r180;
	add.s32 	%r182, %r297, 10;
	selp.b32 	%r183, %r182, %r179, %p53;
	min.s32 	%r184, %r181, %r180;
	ld.global.u32 	%r185, [%rd74+12];
	setp.lt.s32 	%p54, %r185, %r184;
	add.s32 	%r186, %r297, 11;
	selp.b32 	%r187, %r186, %r183, %p54;
	min.s32 	%r188, %r185, %r184;
	ld.global.u32 	%r189, [%rd74+16];
	setp.lt.s32 	%p55, %r189, %r188;
	add.s32 	%r190, %r297, 12;
	selp.b32 	%r191, %r190, %r187, %p55;
	min.s32 	%r192, %r189, %r188;
	ld.global.u32 	%r193, [%rd74+20];
	setp.lt.s32 	%p56, %r193, %r192;
	add.s32 	%r194, %r297, 13;
	selp.b32 	%r195, %r194, %r191, %p56;
	min.s32 	%r196, %r193, %r192;
	ld.global.u32 	%r197, [%rd74+24];
	setp.lt.s32 	%p57, %r197, %r196;
	add.s32 	%r198, %r297, 14;
	selp.b32 	%r199, %r198, %r195, %p57;
	min.s32 	%r200, %r197, %r196;
	ld.global.u32 	%r201, [%rd74+28];
	setp.lt.s32 	%p58, %r201, %r200;
	add.s32 	%r202, %r297, 15;
	selp.b32 	%r203, %r202, %r199, %p58;
	min.s32 	%r204, %r201, %r200;
	ld.global.u32 	%r205, [%rd74+32];
	setp.lt.s32 	%p59, %r205, %r204;
	add.s32 	%r297, %r297, 16;
	selp.b32 	%r312, %r297, %r203, %p59;
	min.s32 	%r306, %r205, %r204;
	add.s64 	%rd74, %rd74, 64;
	setp.eq.s32 	%p60, %r297, %r18;
	@%p60 bra 	$L__BB3_60;
	bra.uni 	$L__BB3_59;
$L__BB3_60:
	add.s32 	%r305, %r297, 1;
	bra.uni 	$L__BB3_48;
$L__BB3_61:
	mul.wide.u32 	%rd66, %r263, 4;
	add.s64 	%rd15, %rd4, %rd66;
	ld.global.u32 	%r264, [%rd15];
	setp.lt.s32 	%p88, %r264, %r98;
	@%p88 bra 	$L__BB3_62;
	bra.uni 	$L__BB3_63;
$L__BB3_62:
	mul.wide.u32 	%rd68, %r69, 4;
	add.s64 	%rd69, %rd3, %rd68;
	st.global.u32 	[%rd69], %r263;
	ld.global.u32 	%r274, [%rd15];
	add.s32 	%r275, %r274, 1;
	st.global.u32 	[%rd15], %r275;
	bra.uni 	$L__BB3_72;
$L__BB3_63:
	mul.wide.u32 	%rd67, %r69, 4;
	add.s64 	%rd16, %rd3, %rd67;
	ld.global.u32 	%r314, [%rd4];
	mov.b32 	%r315, 1;
$L__BB3_64:
	setp.ge.s32 	%p89, %r314, %r98;
	@%p89 bra 	$L__BB3_66;
	mov.b32 	%r266, 0;
	st.global.u32 	[%rd16], %r266;
	ld.global.u32 	%r267, [%rd4];
	add.s32 	%r314, %r267, 1;
	st.global.u32 	[%rd4], %r314;
	mov.pred 	%p105, 0;
	bra.uni 	$L__BB3_67;
$L__BB3_66:
	mov.pred 	%p105, -1;
$L__BB3_67:
	add.s32 	%r75, %r315, 1;
	setp.lt.u32 	%p92, %r315, 8;
	and.pred  	%p93, %p105, %p92;
	mov.u32 	%r315, %r75;
	@%p93 bra 	$L__BB3_64;
	not.pred 	%p94, %p105;
	@%p94 bra 	$L__BB3_72;
	setp.lt.s32 	%p95, %r314, %r98;
	@%p95 bra 	$L__BB3_71;
	mov.b32 	%r268, 0;
	st.global.u32 	[%rd16], %r268;
	ld.global.u32 	%r269, [%rd4];
	add.s32 	%r270, %r269, 1;
	st.global.u32 	[%rd4], %r270;
	bra.uni 	$L__BB3_72;
$L__BB3_71:
	mov.b32 	%r271, 0;
	st.global.u32 	[%rd16], %r271;
	ld.global.u32 	%r272, [%rd4];
	add.s32 	%r273, %r272, 1;
	st.global.u32 	[%rd4], %r273;
$L__BB3_72:
	add.s32 	%r313, %r313, 1;
	setp.eq.s32 	%p96, %r313, %r96;
	@%p96 bra 	$L__BB3_73;
	bra.uni 	$L__BB3_30;
$L__BB3_73:
	min.s32 	%r276, %r97, %r96;
	setp.lt.s32 	%p97, %r276, 1;
	@%p97 bra 	$L__BB3_83;
	mov.b32 	%r318, 0;
$L__BB3_75:
	mul.wide.u32 	%rd70, %r318, 4;
	add.s64 	%rd17, %rd4, %rd70;
	ld.global.u32 	%r278, [%rd17];
	setp.ne.s32 	%p98, %r278, 0;
	@%p98 bra 	$L__BB3_82;
	mov.b32 	%r319, 0;
$L__BB3_77:
	mul.wide.u32 	%rd71, %r319, 4;
	add.s64 	%rd18, %rd4, %rd71;
	ld.global.u32 	%r280, [%rd18];
	setp.lt.s32 	%p99, %r280, 2;
	@%p99 bra 	$L__BB3_84;
	mov.b32 	%r320, 0;
$L__BB3_79:
	mul.wide.u32 	%rd72, %r320, 4;
	add.s64 	%rd19, %rd3, %rd72;
	ld.global.u32 	%r282, [%rd19];
	setp.eq.s32 	%p101, %r282, %r319;
	@%p101 bra 	$L__BB3_81;
	add.s32 	%r320, %r320, 1;
	setp.eq.s32 	%p102, %r320, %r96;
	@%p102 bra 	$L__BB3_82;
	bra.uni 	$L__BB3_79;
$L__BB3_81:
	st.global.u32 	[%rd19], %r318;
	ld.global.u32 	%r283, [%rd18];
	add.s32 	%r284, %r283, -1;
	st.global.u32 	[%rd18], %r284;
	ld.global.u32 	%r285, [%rd17];
	add.s32 	%r286, %r285, 1;
	st.global.u32 	[%rd17], %r286;
$L__BB3_82:
	add.s32 	%r318, %r318, 1;
	setp.eq.s32 	%p103, %r318, %r97;
	@%p103 bra 	$L__BB3_83;
	bra.uni 	$L__BB3_75;
$L__BB3_83:
	ret;
$L__BB3_84:
	add.s32 	%r319, %r319, 1;
	setp.eq.s32 	%p100, %r319, %r97;
	@%p100 bra 	$L__BB3_82;
	bra.uni 	$L__BB3_77;
$L__BB3_85:
	mul.wide.u32 	%rd44, %r87, 4;
	add.s64 	%rd45, %rd3, %rd44;
	st.global.u32 	[%rd45], %r88;
	ld.global.u32 	%r121, [%rd20];
	add.s32 	%r122, %r121, 1;
	st.global.u32 	[%rd20], %r122;
	bra.uni 	$L__BB3_27;

}
	// .globl	compute_fm_moves
.visible .entry compute_fm_moves(
	.param .u32 compute_fm_moves_param_0,
	.param .u32 compute_fm_moves_param_1,
	.param .u32 compute_fm_moves_param_2,
	.param .u64 .ptr .align 1 compute_fm_moves_param_3,
	.param .u64 .ptr .align 1 compute_fm_moves_param_4,
	.param .u64 .ptr .align 1 compute_fm_moves_param_5,
	.param .u64 .ptr .align 1 compute_fm_moves_param_6,
	.param .u64 .ptr .align 1 compute_fm_moves_param_7,
	.param .u64 .ptr .align 1 compute_fm_moves_param_8,
	.param .u64 .ptr .align 1 compute_fm_moves_param_9,
	.param .u64 .ptr .align 1 compute_fm_moves_param_10
)
{
	.local .align 16 .b8 	__local_depot4[64];
	.reg .b64 	%SP;
	.reg .b64 	%SPL;
	.reg .pred 	%p<34>;
	.reg .b16 	%rs<16>;
	.reg .b32 	%r<103>;
	.reg .b64 	%rd<76>;

	mov.u64 	%SPL, __local_depot4;
	ld.param.u32 	%r57, [compute_fm_moves_param_0];
	ld.param.u32 	%r55, [compute_fm_moves_param_1];
	ld.param.u32 	%r56, [compute_fm_moves_param_2];
	ld.param.u64 	%rd12, [compute_fm_moves_param_3];
	ld.param.u64 	%rd13, [compute_fm_moves_param_4];
	ld.param.u64 	%rd15, [compute_fm_moves_param_5];
	ld.param.u64 	%rd14, [compute_fm_moves_param_6];
	ld.param.u64 	%rd16, [compute_fm_moves_param_7];
	ld.param.u64 	%rd17, [compute_fm_moves_param_8];
	ld.param.u64 	%rd18, [compute_fm_moves_param_9];
	ld.param.u64 	%rd19, [compute_fm_moves_param_10];
	cvta.to.global.u64 	%rd1, %rd15;
	cvta.to.global.u64 	%rd2, %rd19;
	cvta.to.global.u64 	%rd3, %rd18;
	cvta.to.global.u64 	%rd4, %rd17;
	cvta.to.global.u64 	%rd5, %rd16;
	add.u64 	%rd6, %SPL, 0;
	mov.u32 	%r58, %ctaid.x;
	mov.u32 	%r59, %ntid.x;
	mov.u32 	%r60, %tid.x;
	mad.lo.s32 	%r1, %r58, %r59, %r60;
	setp.ge.s32 	%p1, %r1, %r57;
	@%p1 bra 	$L__BB4_50;
	mul.wide.s32 	%rd21, %r1, 4;
	add.s64 	%rd22, %rd5, %rd21;
	ld.global.u32 	%r2, [%rd22];
	mul.wide.s32 	%rd23, %r2, 4;
	add.s64 	%rd24, %rd4, %rd23;
	ld.global.u32 	%r61, [%rd24];
	setp.lt.s32 	%p2, %r61, 2;
	@%p2 bra 	$L__BB4_51;
	setp.lt.s32 	%p3, %r55, 1;
	mov.b32 	%r82, 255;
	mov.b32 	%r83, 0;
	@%p3 bra 	$L__BB4_49;
	cvta.to.global.u64 	%rd25, %rd13;
	add.s64 	%rd7, %rd25, %rd21;
	cvta.to.global.u64 	%rd8, %rd12;
	cvta.to.global.u64 	%rd9, %rd14;
	mov.b32 	%r82, 255;
	mov.b32 	%r81, 0;
	mov.u32 	%r83, %r81;
$L__BB4_4:
	setp.eq.s32 	%p4, %r81, %r2;
	@%p4 bra 	$L__BB4_48;
	mul.wide.u32 	%rd27, %r81, 4;
	add.s64 	%rd28, %rd4, %rd27;
	ld.global.u32 	%r66, [%rd28];
	setp.ge.s32 	%p5, %r66, %r56;
	@%p5 bra 	$L__BB4_48;
	ld.global.u32 	%r84, [%rd7];
	ld.global.u32 	%r7, [%rd7+4];
	setp.ge.s32 	%p6, %r84, %r7;
	mov.b32 	%r98, 0;
	@%p6 bra 	$L__BB4_47;
	mov.b32 	%r98, 0;
$L__BB4_8:
	mul.wide.s32 	%rd29, %r84, 4;
	add.s64 	%rd30, %rd8, %rd29;
	ld.global.u32 	%r70, [%rd30];
	mul.wide.s32 	%rd31, %r70, 4;
	add.s64 	%rd32, %rd9, %rd31;
	ld.global.u32 	%r96, [%rd32];
	ld.global.u32 	%r11, [%rd32+4];
	mov.b32 	%r71, 0;
	st.local.v4.b32 	[%rd6], {%r71, %r71, %r71, %r71};
	st.local.v4.b32 	[%rd6+16], {%r71, %r71, %r71, %r71};
	st.local.v4.b32 	[%rd6+32], {%r71, %r71, %r71, %r71};
	st.local.v4.b32 	[%rd6+48], {%r71, %r71, %r71, %r71};
	setp.ge.s32 	%p7, %r96, %r11;
	mov.b32 	%r69, 1;
	mov.u32 	%r97, %r69;
	@%p7 bra 	$L__BB4_46;
	sub.s32 	%r12, %r11, %r96;
	and.b32  	%r13, %r12, 3;
	sub.s32 	%r72, %r96, %r11;
	setp.gt.u32 	%p8, %r72, -4;
	mov.u32 	%r91, %r96;
	@%p8 bra 	$L__BB4_28;
	and.b32  	%r73, %r12, -4;
	neg.s32 	%r90, %r73;
	mov.u32 	%r91, %r96;
$L__BB4_11:
	mul.wide.s32 	%rd33, %r91, 4;
	add.s64 	%rd34, %rd1, %rd33;
	add.s64 	%rd11, %rd34, 8;
	ld.global.u32 	%r27, [%rd34];
	setp.eq.s32 	%p9, %r27, %r1;
	mov.u32 	%r92, %r2;
	@%p9 bra 	$L__BB4_13;
	mul.wide.s32 	%rd35, %r27, 4;
	add.s64 	%rd36, %rd5, %rd35;
	ld.global.u32 	%r92, [%rd36];
$L__BB4_13:
	setp.ge.u32 	%p10, %r92, %r55;
	@%p10 bra 	$L__BB4_15;
	cvt.u64.u32 	%rd37, %r92;
	add.s64 	%rd38, %rd6, %rd37;
	ld.local.u8 	%rs1, [%rd38];
	max.u16 	%rs2, %rs1, 1;
	st.local.u8 	[%rd38], %rs2;
$L__BB4_15:
	ld.global.u32 	%r30, [%rd11+-4];
	setp.eq.s32 	%p11, %r30, %r1;
	mov.u32 	%r93, %r2;
	@%p11 bra 	$L__BB4_17;
	mul.wide.s32 	%rd39, %r30, 4;
	add.s64 	%rd40, %rd5, %rd39;
	ld.global.u32 	%r93, [%rd40];
$L__BB4_17:
	setp.ge.u32 	%p12, %r93, %r55;
	@%p12 bra 	$L__BB4_19;
	cvt.u64.u32 	%rd41, %r93;
	add.s64 	%rd42, %rd6, %rd41;
	ld.local.u8 	%rs3, [%rd42];
	max.u16 	%rs4, %rs3, 1;
	st.local.u8 	[%rd42], %rs4;
$L__BB4_19:
	ld.global.u32 	%r33, [%rd11];
	setp.eq.s32 	%p13, %r33, %r1;
	mov.u32 	%r94, %r2;
	@%p13 bra 	$L__BB4_21;
	mul.wide.s32 	%rd43, %r33, 4;
	add.s64 	%rd44, %rd5, %rd43;
	ld.global.u32 	%r94, [%rd44];
$L__BB4_21:
	setp.ge.u32 	%p14, %r94, %r55;
	@%p14 bra 	$L__BB4_23;
	cvt.u64.u32 	%rd45, %r94;
	add.s64 	%rd46, %rd6, %rd45;
	ld.local.u8 	%rs5, [%rd46];
	max.u16 	%rs6, %rs5, 1;
	st.local.u8 	[%rd46], %rs6;
$L__BB4_23:
	ld.global.u32 	%r36, [%rd11+4];
	setp.eq.s32 	%p15, %r36, %r1;
	mov.u32 	%r95, %r2;
	@%p15 bra 	$L__BB4_25;
	mul.wide.s32 	%rd47, %r36, 4;
	add.s64 	%rd48, %rd5, %rd47;
	ld.global.u32 	%r95, [%rd48];
$L__BB4_25:
	setp.ge.u32 	%p16, %r95, %r55;
	@%p16 bra 	$L__BB4_27;
	cvt.u64.u32 	%rd49, %r95;
	add.s64 	%rd50, %rd6, %rd49;
	ld.local.u8 	%rs7, [%rd50];
	max.u16 	%rs8, %rs7, 1;
	st.local.u8 	[%rd50], %rs8;
$L__BB4_27:
	add.s32 	%r91, %r91, 4;
	add.s32 	%r90, %r90, 4;
	setp.eq.s32 	%p17, %r90, 0;
	@%p17 bra 	$L__BB4_28;
	bra.uni 	$L__BB4_11;
$L__BB4_28:
	setp.eq.s32 	%p18, %r13, 0;
	@%p18 bra 	$L__BB4_43;
	mul.wide.s32 	%rd51, %r91, 4;
	add.s64 	%rd10, %rd1, %rd51;
	ld.global.u32 	%r16, [%rd10];
	setp.eq.s32 	%p19, %r16, %r1;
	mov.u32 	%r87, %r2;
	@%p19 bra 	$L__BB4_31;
	mul.wide.s32 	%rd52, %r16, 4;
	add.s64 	%rd53, %rd5, %rd52;
	ld.global.u32 	%r87, [%rd53];
$L__BB4_31:
	setp.ge.u32 	%p20, %r87, %r55;
	@%p20 bra 	$L__BB4_33;
	cvt.u64.u32 	%rd54, %r87;
	add.s64 	%rd55, %rd6, %rd54;
	ld.local.u8 	%rs9, [%rd55];
	max.u16 	%rs10, %rs9, 1;
	st.local.u8 	[%rd55], %rs10;
$L__BB4_33:
	setp.eq.s32 	%p21, %r13, 1;
	@%p21 bra 	$L__BB4_43;
	ld.global.u32 	%r19, [%rd10+4];
	setp.eq.s32 	%p22, %r19, %r1;
	mov.u32 	%r88, %r2;
	@%p22 bra 	$L__BB4_36;
	mul.wide.s32 	%rd56, %r19, 4;
	add.s64 	%rd57, %rd5, %rd56;
	ld.global.u32 	%r88, [%rd57];
$L__BB4_36:
	setp.ge.u32 	%p23, %r88, %r55;
	@%p23 bra 	$L__BB4_38;
	cvt.u64.u32 	%rd58, %r88;
	add.s64 	%rd59, %rd6, %rd58;
	ld.local.u8 	%rs11, [%rd59];
	max.u16 	%rs12, %rs11, 1;
	st.local.u8 	[%rd59], %rs12;
$L__BB4_38:
	setp.eq.s32 	%p24, %r13, 2;
	@%p24 bra 	$L__BB4_43;
	ld.global.u32 	%r22, [%rd10+8];
	setp.eq.s32 	%p25, %r22, %r1;
	mov.u32 	%r89, %r2;
	@%p25 bra 	$L__BB4_41;
	mul.wide.s32 	%rd60, %r22, 4;
	add.s64 	%rd61, %rd5, %rd60;
	ld.global.u32 	%r89, [%rd61];
$L__BB4_41:
	setp.ge.u32 	%p26, %r89, %r55;
	@%p26 bra 	$L__BB4_43;
	cvt.u64.u32 	%rd62, %r89;
	add.s64 	%rd63, %rd6, %rd62;
	ld.local.u8 	%rs13, [%rd63];
	max.u16 	%rs14, %rs13, 1;
	st.local.u8 	[%rd63], %rs14;
$L__BB4_43:
	mul.wide.s32 	%rd64, %r96, 4;
	add.s64 	%rd65, %rd1, %rd64;
	ld.global.u32 	%r42, [%rd65];
	setp.eq.s32 	%p27, %r42, %r1;
	@%p27 bra 	$L__BB4_45;
	mul.wide.s32 	%rd66, %r42, 4;
	add.s64 	%rd67, %rd5, %rd66;
	ld.global.u32 	%r75, [%rd67];
	setp.eq.s32 	%p28, %r75, %r2;
	mov.b32 	%r97, 0;
	@%p28 bra 	$L__BB4_46;
$L__BB4_45:
	add.s32 	%r96, %r96, 1;
	setp.ne.s32 	%p29, %r96, %r11;
	mov.u32 	%r97, %r69;
	@%p29 bra 	$L__BB4_43;
$L__BB4_46:
	cvt.u64.u32 	%rd68, %r81;
	add.s64 	%rd69, %rd6, %rd68;
	ld.local.u8 	%rs15, [%rd69];
	setp.eq.s16 	%p30, %rs15, 0;
	selp.s32 	%r77, -1, 0, %p30;
	add.s32 	%r78, %r97, %r98;
	add.s32 	%r98, %r78, %r77;
	add.s32 	%r84, %r84, 1;
	setp.ne.s32 	%p31, %r84, %r7;
	@%p31 bra 	$L__BB4_8;
$L__BB4_47:
	setp.gt.s32 	%p32, %r98, %r83;
	max.s32 	%r83, %r98, %r83;
	selp.b32 	%r82, %r81, %r82, %p32;
$L__BB4_48:
	add.s32 	%r81, %r81, 1;
	setp.ne.s32 	%p33, %r81, %r55;
	@%p33 bra 	$L__BB4_4;
$L__BB4_49:
	mul.wide.s32 	%rd70, %r1, 4;
	add.s64 	%rd71, %rd3, %rd70;
	st.global.u32 	[%rd71], %r83;
	add.s64 	%rd72, %rd2, %rd70;
	st.global.u32 	[%rd72], %r82;
$L__BB4_50:
	ret;
$L__BB4_51:
	add.s64 	%rd74, %rd3, %rd21;
	mov.b32 	%r79, 0;
	st.global.u32 	[%rd74], %r79;
	add.s64 	%rd75, %rd2, %rd21;
	mov.b32 	%r80, 255;
	st.global.u32 	[%rd75], %r80;
	bra.uni 	$L__BB4_50;

}
	// .globl	apply_single_move
.visible .entry apply_single_move(
	.param .u32 apply_single_move_param_0,
	.param .u32 apply_single_move_param_1,
	.param .u64 .ptr .align 1 apply_single_move_param_2,
	.param .u64 .ptr .align 1 apply_single_move_param_3
)
{
	.reg .pred 	%p<5>;
	.reg .b32 	%r<11>;
	.reg .b64 	%rd<11>;

	ld.param.u32 	%r2, [apply_single_move_param_0];
	ld.param.u32 	%r3, [apply_single_move_param_1];
	ld.param.u64 	%rd2, [apply_single_move_param_2];
	ld.param.u64 	%rd3, [apply_single_move_param_3];
	mov.u32 	%r4, %ctaid.x;
	mov.u32 	%r5, %tid.x;
	or.b32  	%r6, %r4, %r5;
	setp.ne.s32 	%p1, %r6, 0;
	@%p1 bra 	$L__BB5_3;
	cvta.to.global.u64 	%rd4, %rd2;
	mul.wide.s32 	%rd5, %r2, 4;
	add.s64 	%rd1, %rd4, %rd5;
	ld.global.u32 	%r1, [%rd1];
	setp.eq.s32 	%p2, %r1, %r3;
	setp.gt.u32 	%p3, %r3, 63;
	or.pred  	%p4, %p3, %p2;
	@%p4 bra 	$L__BB5_3;
	cvta.to.global.u64 	%rd6, %rd3;
	st.global.u32 	[%rd1], %r3;
	mul.wide.s32 	%rd7, %r1, 4;
	add.s64 	%rd8, %rd6, %rd7;
	ld.global.u32 	%r7, [%rd8];
	add.s32 	%r8, %r7, -1;
	st.global.u32 	[%rd8], %r8;
	mul.wide.u32 	%rd9, %r3, 4;
	add.s64 	%rd10, %rd6, %rd9;
	ld.global.u32 	%r9, [%rd10];
	add.s32 	%r10, %r9, 1;
	st.global.u32 	[%rd10], %r10;
$L__BB5_3:
	ret;

}


// ===== COMPILED SASS (sm_100) =====

	.target	sm_100

	.elftype	@"ET_EXEC"


//--------------------- .note.nv.tkinfo           --------------------------
	.section	.note.nv.tkinfo,"",@"SHT_NOTE"
	.sectionflags	@"SHF_NOTE_NV_TKINFO"
	.tkinfo
        /*0018*/ 	.word	0x00000002
        /*0030*/ 	.string	""
        /*0030*/ 	.string	"ptxas"
        /*0030*/ 	.string	"Cuda compilation tools, release 13.0, V13.0.88"
        /*0030*/ 	.string	"Build cuda_13.0.r13.0/compiler.36424714_0"
        /*0030*/ 	.string	"-arch sm_100 -m 64 "



//--------------------- .note.nv.cuinfo           --------------------------
	.section	.note.nv.cuinfo,"",@"SHT_NOTE"
	.sectionflags	@"SHF_NOTE_NV_CUINFO"
        /*0018*/ 	.short	0x0002
        /*001a*/ 	.short	0x0064
        /*001c*/ 	.short	0x0082
	.zero		2


//--------------------- .nv.info                  --------------------------
	.section	.nv.info,"",@"SHT_CUDA_INFO"
	.align	4


	//----- nvinfo : EIATTR_REGCOUNT
	.align		4
        /*0000*/ 	.byte	0x04, 0x2f
        /*0002*/ 	.short	(.L_10 - .L_9)
	.align		4
.L_9:
        /*0004*/ 	.word	index@(initialize_labels)
        /*0008*/ 	.word	0x00000008


	//----- nvinfo : EIATTR_FRAME_SIZE
	.align		4
.L_10:
        /*000c*/ 	.byte	0x04, 0x11
        /*000e*/ 	.short	(.L_12 - .L_11)
	.align		4
.L_11:
        /*0010*/ 	.word	index@(initialize_labels)
        /*0014*/ 	.word	0x00000000


	//----- nvinfo : EIATTR_REGCOUNT
	.align		4
.L_12:
        /*0018*/ 	.byte	0x04, 0x2f
        /*001a*/ 	.short	(.L_14 - .L_13)
	.align		4
.L_13:
        /*001c*/ 	.word	index@(label_propagation_iteration)
        /*0020*/ 	.word	0x00000012


	//----- nvinfo : EIATTR_FRAME_SIZE
	.align		4
.L_14:
        /*0024*/ 	.byte	0x04, 0x11
        /*0026*/ 	.short	(.L_16 - .L_15)
	.align		4
.L_15:
        /*0028*/ 	.word	index@(label_propagation_iteration)
        /*002c*/ 	.word	0x00000800


	//----- nvinfo : EIATTR_REGCOUNT
	.align		4
.L_16:
        /*0030*/ 	.byte	0x04, 0x2f
        /*0032*/ 	.short	(.L_18 - .L_17)
	.align		4
.L_17:
        /*0034*/ 	.word	index@(compute_label_preferences)
        /*0038*/ 	.word	0x00000010


	//----- nvinfo : EIATTR_FRAME_SIZE
	.align		4
.L_18:
        /*003c*/ 	.byte	0x04, 0x11
        /*003e*/ 	.short	(.L_20 - .L_19)
	.align		4
.L_19:
        /*0040*/ 	.word	index@(compute_label_preferences)
        /*0044*/ 	.word	0x00000000


	//----- nvinfo : EIATTR_REGCOUNT
	.align		4
.L_20:
        /*0048*/ 	.byte	0x04, 0x2f
        /*004a*/ 	.short	(.L_22 - .L_21)
	.align		4
.L_21:
        /*004c*/ 	.word	index@(execute_label_assignments)
        /*0050*/ 	.word	0x00000020


	//----- nvinfo : EIATTR_FRAME_SIZE
	.align		4
.L_22:
        /*0054*/ 	.byte	0x04, 0x11
        /*0056*/ 	.short	(.L_24 - .L_23)
	.align		4
.L_23:
        /*0058*/ 	.word	index@(execute_label_assignments)
        /*005c*/ 	.word	0x00000000


	//----- nvinfo : EIATTR_REGCOUNT
	.align		4
.L_24:
        /*0060*/ 	.byte	0x04, 0x2f
        /*0062*/ 	.short	(.L_26 - .L_25)
	.align		4
.L_25:
        /*0064*/ 	.word	index@(compute_fm_moves)
        /*0068*/ 	.word	0x00000020


	//----- nvinfo : EIATTR_FRAME_SIZE
	.align		4
.L_26:
        /*006c*/ 	.byte	0x04, 0x11
        /*006e*/ 	.short	(.L_28 - .L_27)
	.align		4
.L_27:
        /*0070*/ 	.word	index@(compute_fm_moves)
        /*0074*/ 	.word	0x00000040


	//----- nvinfo : EIATTR_REGCOUNT
	.align		4
.L_28:
        /*0078*/ 	.byte	0x04, 0x2f
        /*007a*/ 	.short	(.L_30 - .L_29)
	.align		4
.L_29:
        /*007c*/ 	.word	index@(apply_single_move)
        /*0080*/ 	.word	0x00000010


	//----- nvinfo : EIATTR_FRAME_SIZE
	.align		4
.L_30:
        /*0084*/ 	.byte	0x04, 0x11
        /*0086*/ 	.short	(.L_32 - .L_31)
	.align		4
.L_31:
        /*0088*/ 	.word	index@(apply_single_move)
        /*008c*/ 	.word	0x00000000


	//----- nvinfo : EIATTR_MIN_STACK_SIZE
	.align		4
.L_32:
        /*0090*/ 	.byte	0x04, 0x12
        /*0092*/ 	.short	(.L_34 - .L_33)
	.align		4
.L_33:
        /*0094*/ 	.word	index@(apply_single_move)
        /*0098*/ 	.word	0x00000000


	//----- nvinfo : EIATTR_MIN_STACK_SIZE
	.align		4
.L_34:
        /*009c*/ 	.byte	0x04, 0x12
        /*009e*/ 	.short	(.L_36 - .L_35)
	.align		4
.L_35:
        /*00a0*/ 	.word	index@(compute_fm_moves)
        /*00a4*/ 	.word	0x00000040


	//----- nvinfo : EIATTR_MIN_STACK_SIZE
	.align		4
.L_36:
        /*00a8*/ 	.byte	0x04, 0x12
        /*00aa*/ 	.short	(.L_38 - .L_37)
	.align		4
.L_37:
        /*00ac*/ 	.word	index@(execute_label_assignments)
        /*00b0*/ 	.word	0x00000000


	//----- nvinfo : EIATTR_MIN_STACK_SIZE
	.align		4
.L_38:
        /*00b4*/ 	.byte	0x04, 0x12
        /*00b6*/ 	.short	(.L_40 - .L_39)
	.align		4
.L_39:
        /*00b8*/ 	.word	index@(compute_label_preferences)
        /*00bc*/ 	.word	0x00000000


	//----- nvinfo : EIATTR_MIN_STACK_SIZE
	.align		4
.L_40:
        /*00c0*/ 	.byte	0x04, 0x12
        /*00c2*/ 	.short	(.L_42 - .L_41)
	.align		4
.L_41:
        /*00c4*/ 	.word	index@(label_propagation_iteration)
        /*00c8*/ 	.word	0x00000800


	//----- nvinfo : EIATTR_MIN_STACK_SIZE
	.align		4
.L_42:
        /*00cc*/ 	.byte	0x04, 0x12
        /*00ce*/ 	.short	(.L_44 - .L_43)
	.align		4
.L_43:
        /*00d0*/ 	.word	index@(initialize_labels)
        /*00d4*/ 	.word	0x00000000
.L_44:


//--------------------- .nv.compat                --------------------------
	.section	.nv.compat,"",@"SHT_CUDA_COMPAT_INFO"
	.align	4
        /*0000*/ 	.byte	0x02, 0x09, 0x00, 0x00, 0x02, 0x02, 0x01, 0x00, 0x02, 0x05, 0x05, 0x00, 0x03, 0x07, 0x01, 0x01
        /*0010*/ 	.byte	0x02, 0x03, 0x00, 0x00, 0x02, 0x06, 0x01, 0x00, 0x04, 0x0b, 0x08, 0x00, 0x09, 0x00, 0x00, 0x00
        /*0020*/ 	.byte	0x00, 0x00, 0x00, 0x00


//--------------------- .nv.info.apply_single_move --------------------------
	.section	.nv.info.apply_single_move,"",@"SHT_CUDA_INFO"
	.sectionflags	@""
	.align	4


	//----- nvinfo : EIATTR_CUDA_API_VERSION
	.align		4
        /*0000*/ 	.byte	0x04, 0x37
        /*0002*/ 	.short	(.L_46 - .L_45)
.L_45:
        /*0004*/ 	.word	0x00000082


	//----- nvinfo : EIATTR_KPARAM_INFO
	.align		4
.L_46:
        /*0008*/ 	.byte	0x04, 0x17
        /*000a*/ 	.short	(.L_48 - .L_47)
.L_47:
        /*000c*/ 	.word	0x00000000
        /*0010*/ 	.short	0x0003
        /*0012*/ 	.short	0x0010
        /*0014*/ 	.byte	0x00, 0xf5, 0x21, 0x00


	//----- nvinfo : EIATTR_KPARAM_INFO
	.align		4
.L_48:
        /*0018*/ 	.byte	0x04, 0x17
        /*001a*/ 	.short	(.L_50 - .L_49)
.L_49:
        /*001c*/ 	.word	0x00000000
        /*0020*/ 	.short	0x0002
        /*0022*/ 	.short	0x0008
        /*0024*/ 	.byte	0x00, 0xf5, 0x21, 0x00


	//----- nvinfo : EIATTR_KPARAM_INFO
	.align		4
.L_50:
        /*0028*/ 	.byte	0x04, 0x17
        /*002a*/ 	.short	(.L_52 - .L_51)
.L_51:
        /*002c*/ 	.word	0x00000000
        /*0030*/ 	.short	0x0001
        /*0032*/ 	.short	0x0004
        /*0034*/ 	.byte	0x00, 0xf0, 0x11, 0x00


	//----- nvinfo : EIATTR_KPARAM_INFO
	.align		4
.L_52:
        /*0038*/ 	.byte	0x04, 0x17
        /*003a*/ 	.short	(.L_54 - .L_53)
.L_53:
        /*003c*/ 	.word	0x00000000
        /*0040*/ 	.short	0x0000
        /*0042*/ 	.short	0x0000
        /*0044*/ 	.byte	0x00, 0xf0, 0x11, 0x00


	//----- nvinfo : EIATTR_SPARSE_MMA_MASK
	.align		4
.L_54:
        /*0048*/ 	.byte	0x03, 0x50
        /*004a*/ 	.short	0x0000


	//----- nvinfo : EIATTR_MAXREG_COUNT
	.align		4
        /*004c*/ 	.byte	0x03, 0x1b
        /*004e*/ 	.short	0x00ff


	//----- nvinfo : EIATTR_MERCURY_ISA_VERSION
	.align		4
        /*0050*/ 	.byte	0x03, 0x5f
        /*0052*/ 	.short	0x0101


	//----- nvinfo : EIATTR_VRC_CTA_INIT_COUNT
	.align		4
        /*0054*/ 	.byte	0x02, 0x4a
	.zero		1
	.zero		1


	//----- nvinfo : EIATTR_EXIT_INSTR_OFFSETS
	.align		4
        /*0058*/ 	.byte	0x04, 0x1c
        /*005a*/ 	.short	(.L_56 - .L_55)


	//   ....[0]....
.L_55:
        /*005c*/ 	.word	0x00000040


	//   ....[1]....
        /*0060*/ 	.word	0x000000c0


	//   ....[2]....
        /*0064*/ 	.word	0x00000170


	//----- nvinfo : EIATTR_CBANK_PARAM_SIZE
	.align		4
.L_56:
        /*0068*/ 	.byte	0x03, 0x19
        /*006a*/ 	.short	0x0018


	//----- nvinfo : EIATTR_PARAM_CBANK
	.align		4
        /*006c*/ 	.byte	0x04, 0x0a
        /*006e*/ 	.short	(.L_58 - .L_57)
	.align		4
.L_57:
        /*0070*/ 	.word	index@(.nv.constant0.apply_single_move)
        /*0074*/ 	.short	0x0380
        /*0076*/ 	.short	0x0018


	//----- nvinfo : EIATTR_SW_WAR
	.align		4
.L_58:
        /*0078*/ 	.byte	0x04, 0x36
        /*007a*/ 	.short	(.L_60 - .L_59)
.L_59:
        /*007c*/ 	.word	0x00000008
.L_60:


//--------------------- .nv.info.compute_fm_moves --------------------------
	.section	.nv.info.compute_fm_moves,"",@"SHT_CUDA_INFO"
	.sectionflags	@""
	.align	4


	//----- nvinfo : EIATTR_CUDA_API_VERSION
	.align		4
        /*0000*/ 	.byte	0x04, 0x37
        /*0002*/ 	.short	(.L_62 - .L_61)
.L_61:
        /*0004*/ 	.word	0x00000082


	//----- nvinfo : EIATTR_KPARAM_INFO
	.align		4
.L_62:
        /*0008*/ 	.byte	0x04, 0x17
        /*000a*/ 	.short	(.L_64 - .L_63)
.L_63:
        /*000c*/ 	.word	0x00000000
        /*0010*/ 	.short	0x000a
        /*0012*/ 	.short	0x0048
        /*0014*/ 	.byte	0x00, 0xf5, 0x21, 0x00


	//----- nvinfo : EIATTR_KPARAM_INFO
	.align		4
.L_64:
        /*0018*/ 	.byte	0x04, 0x17
        /*001a*/ 	.short	(.L_66 - .L_65)
.L_65:
        /*001c*/ 	.word	0x00000000
        /*0020*/ 	.short	0x0009
        /*0022*/ 	.short	0x0040
        /*0024*/ 	.byte	0x00, 0xf5, 0x21, 0x00


	//----- nvinfo : EIATTR_KPARAM_INFO
	.align		4
.L_66:
        /*0028*/ 	.byte	0x04, 0x17
        /*002a*/ 	.short	(.L_68 - .L_67)
.L_67:
        /*002c*/ 	.word	0x00000000
        /*0030*/ 	.short	0x0008
        /*0032*/ 	.short	0x0038
        /*0034*/ 	.byte	0x00, 0xf5, 0x21, 0x00


	//----- nvinfo : EIATTR_KPARAM_INFO
	.align		4
.L_68:
        /*0038*/ 	.byte	0x04, 0x17
        /*003a*/ 	.short	(.L_70 - .L_69)
.L_69:
        /*003c*/ 	.word	0x00000000
        /*0040*/ 	.short	0x0007
        /*0042*/ 	.short	0x0030
        /*0044*/ 	.byte	0x00, 0xf5, 0x21, 0x00


	//----- nvinfo : EIATTR_KPARAM_INFO
	.align		4
.L_70:
        /*0048*/ 	.byte	0x04, 0x17
        /*004a*/ 	.short	(.L_72 - .L_71)
.L_71:
        /*004c*/ 	.word	0x00000000
        /*0050*/ 	.short	0x0006
        /*0052*/ 	.short	0x0028
        /*0054*/ 	.byte	0x00, 0xf5, 0x21, 0x00


	//----- nvinfo : EIATTR_KPARAM_INFO
	.align		4
.L_72:
        /*0058*/ 	.byte	0x04, 0x17
        /*005a*/ 	.short	(.L_74 - .L_73)
.L_73:
        /*005c*/ 	.word	0x00000000
        /*0060*/ 	.short	0x0005
        /*0062*/ 	.short	0x0020
        /*0064*/ 	.byte	0x00, 0xf5, 0x21, 0x00


	//----- nvinfo : EIATTR_KPARAM_INFO
	.align		4
.L_74:
        /*0068*/ 	.byte	0x04, 0x17
        /*006a*/ 	.short	(.L_76 - .L_75)
.L_75:
        /*006c*/ 	.word	0x00000000
        /*0070*/ 	.short	0x0004
        /*0072*/ 	.short	0x0018
        /*0074*/ 	.byte	0x00, 0xf5, 0x21, 0x00


	//----- nvinfo : EIATTR_KPARAM_INFO
	.align		4
.L_76:
        /*0078*/ 	.byte	0x04, 0x17
        /*007a*/ 	.short	(.L_78 - .L_77)
.L_77:
        /*007c*/ 	.word	0x00000000
        /*0080*/ 	.short	0x0003
        /*0082*/ 	.short	0x0010
        /*0084*/ 	.byte	0x00, 0xf5, 0x21, 0x00


	//----- nvinfo : EIATTR_KPARAM_INFO
	.align		4
.L_78:
        /*0088*/ 	.byte	0x04, 0x17
        /*008a*/ 	.short	(.L_80 - .L_79)
.L_79:
        /*008c*/ 	.word	0x00000000
        /*0090*/ 	.short	0x0002
        /*0092*/ 	.short	0x0008
        /*0094*/ 	.byte	0x00, 0xf0, 0x11, 0x00


	//----- nvinfo : EIATTR_KPARAM_INFO
	.align		4
.L_80:
        /*0098*/ 	.byte	0x04, 0x17
        /*009a*/ 	.short	(.L_82 - .L_81)
.L_81:
        /*009c*/ 	.word	0x00000000
        /*00a0*/ 	.short	0x0001
        /*00a2*/ 	.short	0x0004
        /*00a4*/ 	.byte	0x00, 0xf0, 0x11, 0x00


	//----- nvinfo : EIATTR_KPARAM_INFO
	.align		4
.L_82:
        /*00a8*/ 	.byte	0x04, 0x17
        /*00aa*/ 	.short	(.L_84 - .L_83)
.L_83:
        /*00ac*/ 	.word	0x00000000
        /*00b0*/ 	.short	0x0000
        /*00b2*/ 	.short	0x0000
        /*00b4*/ 	.byte	0x00, 0xf0, 0x11, 0x00


	//----- nvinfo : EIATTR_SPARSE_MMA_MASK
	.align		4
.L_84:
        /*00b8*/ 	.byte	0x03, 0x50
        /*00ba*/ 	.short	0x0000


	//----- nvinfo : EIATTR_MAXREG_COUNT
	.align		4
        /*00bc*/ 	.byte	0x03, 0x1b
        /*00be*/ 	.short	0x00ff


	//----- nvinfo : EIATTR_MERCURY_ISA_VERSION
	.align		4
        /*00c0*/ 	.byte	0x03, 0x5f
        /*00c2*/ 	.short	0x0101


	//----- nvinfo : EIATTR_VRC_CTA_INIT_COUNT
	.align		4
        /*00c4*/ 	.byte	0x02, 0x4a
	.zero		1
	.zero		1


	//----- nvinfo : EIATTR_EXIT_INSTR_OFFSETS
	.align		4
        /*00c8*/ 	.byte	0x04, 0x1c
        /*00ca*/ 	.short	(.L_86 - .L_85)


	//   ....[0]....
.L_85:
        /*00cc*/ 	.word	0x00000080


	//   ....[1]....
        /*00d0*/ 	.word	0x00001260


	//   ....[2]....
        /*00d4*/ 	.word	0x000012e0


	//----- nvinfo : EIATTR_CRS_STACK_SIZE
	.align		4
.L_86:
        /*00d8*/ 	.byte	0x04, 0x1e
        /*00da*/ 	.short	(.L_88 - .L_87)
.L_87:
        /*00dc*/ 	.word	0x00000000


	//----- nvinfo : EIATTR_CBANK_PARAM_SIZE
	.align		4
.L_88:
        /*00e0*/ 	.byte	0x03, 0x19
        /*00e2*/ 	.short	0x0050


	//----- nvinfo : EIATTR_PARAM_CBANK
	.align		4
        /*00e4*/ 	.byte	0x04, 0x0a
        /*00e6*/ 	.short	(.L_90 - .L_89)
	.align		4
.L_89:
        /*00e8*/ 	.word	index@(.nv.constant0.compute_fm_moves)
        /*00ec*/ 	.short	0x0380
        /*00ee*/ 	.short	0x0050


	//----- nvinfo : EIATTR_SW_WAR
	.align		4
.L_90:
        /*00f0*/ 	.byte	0x04, 0x36
        /*00f2*/ 	.short	(.L_92 - .L_91)
.L_91:
        /*00f4*/ 	.word	0x00000008
.L_92:


//--------------------- .nv.info.execute_label_assignments --------------------------
	.section	.nv.info.execute_label_assignments,"",@"SHT_CUDA_INFO"
	.sectionflags	@""
	.align	4


	//----- nvinfo : EIATTR_CUDA_API_VERSION
	.align		4
        /*0000*/ 	.byte	0x04, 0x37
        /*0002*/ 	.short	(.L_94 - .L_93)
.L_93:
        /*0004*/ 	.word	0x00000082


	//----- nvinfo : EIATTR_KPARAM_INFO
	.align		4
.L_94:
        /*0008*/ 	.byte	0x04, 0x17
        /*000a*/ 	.short	(.L_96 - .L_95)
.L_95:
        /*000c*/ 	.word	0x00000000
        /*0010*/ 	.short	0x0006
        /*0012*/ 	.short	0x0028
        /*0014*/ 	.byte	0x00, 0xf5, 0x21, 0x00


	//----- nvinfo : EIATTR_KPARAM_INFO
	.align		4
.L_96:
        /*0018*/ 	.byte	0x04, 0x17
        /*001a*/ 	.short	(.L_98 - .L_97)
.L_97:
        /*001c*/ 	.word	0x00000000
        /*0020*/ 	.short	0x0005
        /*0022*/ 	.short	0x0020
        /*0024*/ 	.byte	0x00, 0xf5, 0x21, 0x00


	//----- nvinfo : EIATTR_KPARAM_INFO
	.align		4
.L_98:
        /*0028*/ 	.byte	0x04, 0x17
        /*002a*/ 	.short	(.L_100 - .L_99)
.L_99:
        /*002c*/ 	.word	0x00000000
        /*0030*/ 	.short	0x0004
        /*0032*/ 	.short	0x0018
        /*0034*/ 	.byte	0x00, 0xf5, 0x21, 0x00


	//----- nvinfo : EIATTR_KPARAM_INFO
	.align		4
.L_100:
        /*0038*/ 	.byte	0x04, 0x17
        /*003a*/ 	.short	(.L_102 - .L_101)
.L_101:
        /*003c*/ 	.word	0x00000000
        /*0040*/ 	.short	0x0003
        /*0042*/ 	.short	0x0010
        /*0044*/ 	.byte	0x00, 0xf5, 0x21, 0x00


	//----- nvinfo : EIATTR_KPARAM_INFO
	.align		4
.L_102:
        /*0048*/ 	.byte	0x04, 0x17
        /*004a*/ 	.short	(.L_104 - .L_103)
.L_103:
        /*004c*/ 	.word	0x00000000
        /*0050*/ 	.short	0x0002
        /*0052*/ 	.short	0x0008
        /*0054*/ 	.byte	0x00, 0xf0, 0x11, 0x00


	//----- nvinfo : EIATTR_KPARAM_INFO
	.align		4
.L_104:
        /*0058*/ 	.byte	0x04, 0x17
        /*005a*/ 	.short	(.L_106 - .L_105)
.L_105:
        /*005c*/ 	.word	0x00000000
        /*0060*/ 	.short	0x0001
        /*0062*/ 	.short	0x0004
        /*0064*/ 	.byte	0x00, 0xf0, 0x11, 0x00


	//----- nvinfo : EIATTR_KPARAM_INFO
	.align		4
.L_106:
        /*0068*/ 	.byte	0x04, 0x17
        /*006a*/ 	.short	(.L_108 - .L_107)
.L_107:
        /*006c*/ 	.word	0x00000000
        /*0070*/ 	.short	0x0000
        /*0072*/ 	.short	0x0000
        /*0074*/ 	.byte	0x00, 0xf0, 0x11, 0x00


	//----- nvinfo : EIATTR_SPARSE_MMA_MASK
	.align		4
.L_108:
        /*0078*/ 	.byte	0x03, 0x50
        /*007a*/ 	.short	0x0000


	//----- nvinfo : EIATTR_MAXREG_COUNT
	.align		4
        /*007c*/ 	.byte	0x03, 0x1b
        /*007e*/ 	.short	0x00ff


	//----- nvinfo : EIATTR_MERCURY_ISA_VERSION
	.align		4
        /*0080*/ 	.byte	0x03, 0x5f
        /*0082*/ 	.short	0x0101


	//----- nvinfo : EIATTR_VRC_CTA_INIT_COUNT
	.align		4
        /*0084*/ 	.byte	0x02, 0x4a
	.zero		1
	.zero		1


	//----- nvinfo : EIATTR_EXIT_INSTR_OFFSETS
	.align		4
        /*0088*/ 	.byte	0x04, 0x1c
        /*008a*/ 	.short	(.L_110 - .L_109)


	//   ....[0]....
.L_109:
        /*008c*/ 	.word	0x00000040


	//   ....[1]....
        /*0090*/ 	.word	0x00002310


	//   ....[2]....
        /*0094*/ 	.word	0x000025e0


	//----- nvinfo : EIATTR_CBANK_PARAM_SIZE
	.align		4
.L_110:
        /*0098*/ 	.byte	0x03, 0x19
        /*009a*/ 	.short	0x0030


	//----- nvinfo : EIATTR_PARAM_CBANK
	.align		4
        /*009c*/ 	.byte	0x04, 0x0a
        /*009e*/ 	.short	(.L_112 - .L_111)
	.align		4
.L_111:
        /*00a0*/ 	.word	index@(.nv.constant0.execute_label_assignments)
        /*00a4*/ 	.short	0x0380
        /*00a6*/ 	.short	0x0030


	//----- nvinfo : EIATTR_SW_WAR
	.align		4
.L_112:
        /*00a8*/ 	.byte	0x04, 0x36
        /*00aa*/ 	.short	(.L_114 - .L_113)
.L_113:
        /*00ac*/ 	.word	0x00000008
.L_114:


//--------------------- .nv.info.compute_label_preferences --------------------------
	.section	.nv.info.compute_label_preferences,"",@"SHT_CUDA_INFO"
	.sectionflags	@""
	.align	4


	//----- nvinfo : EIATTR_CUDA_API_VERSION
	.align		4
        /*0000*/ 	.byte	0x04, 0x37
        /*0002*/ 	.short	(.L_116 - .L_115)
.L_115:
        /*0004*/ 	.word	0x00000082


	//----- nvinfo : EIATTR_KPARAM_INFO
	.align		4
.L_116:
        /*0008*/ 	.byte	0x04, 0x17
        /*000a*/ 	.short	(.L_118 - .L_117)
.L_117:
        /*000c*/ 	.word	0x00000000
        /*0010*/ 	.short	0x0008
        /*0012*/ 	.short	0x0038
        /*0014*/ 	.byte	0x00, 0xf5, 0x21, 0x00


	//----- nvinfo : EIATTR_KPARAM_INFO
	.align		4
.L_118:
        /*0018*/ 	.byte	0x04, 0x17
        /*001a*/ 	.short	(.L_120 - .L_119)
.L_119:
        /*001c*/ 	.word	0x00000000
        /*0020*/ 	.short	0x0007
        /*0022*/ 	.short	0x0030
        /*0024*/ 	.byte	0x00, 0xf5, 0x21, 0x00


	//----- nvinfo : EIATTR_KPARAM_INFO
	.align		4
.L_120:
        /*0028*/ 	.byte	0x04, 0x17
        /*002a*/ 	.short	(.L_122 - .L_121)
.L_121:
        /*002c*/ 	.word	0x00000000
        /*0030*/ 	.short	0x0006
        /*0032*/ 	.short	0x0028
        /*0034*/ 	.byte	0x00, 0xf5, 0x21, 0x00


	//----- nvinfo : EIATTR_KPARAM_INFO
	.align		4
.L_122:
        /*0038*/ 	.byte	0x04, 0x17
        /*003a*/ 	.short	(.L_124 - .L_123)
.L_123:
        /*003c*/ 	.word	0x00000000
        /*0040*/ 	.short	0x0005
        /*0042*/ 	.short	0x0020
        /*0044*/ 	.byte	0x00, 0xf5, 0x21, 0x00


	//----- nvinfo : EIATTR_KPARAM_INFO
	.align		4
.L_124:
        /*0048*/ 	.byte	0x04, 0x17
        /*004a*/ 	.short	(.L_126 - .L_125)
.L_125:
        /*004c*/ 	.word	0x00000000
        /*0050*/ 	.short	0x0004
        /*0052*/ 	.short	0x0018
        /*0054*/ 	.byte	0x00, 0xf5, 0x21, 0x00


	//----- nvinfo : EIATTR_KPARAM_INFO
	.align		4
.L_126:
        /*0058*/ 	.byte	0x04, 0x17
        /*005a*/ 	.short	(.L_128 - .L_127)
.L_127:
        /*005c*/ 	.word	0x00000000
        /*0060*/ 	.short	0x0003
        /*0062*/ 	.short	0x0010
        /*0064*/ 	.byte	0x00, 0xf5, 0x21, 0x00


	//----- nvinfo : EIATTR_KPARAM_INFO
	.align		4
.L_128:
        /*0068*/ 	.byte	0x04, 0x17
        /*006a*/ 	.short	(.L_130 - .L_129)
.L_129:
        /*006c*/ 	.word	0x00000000
        /*0070*/ 	.short	0x0002
        /*0072*/ 	.short	0x0008
        /*0074*/ 	.byte	0x00, 0xf5, 0x21, 0x00


	//----- nvinfo : EIATTR_KPARAM_INFO
	.align		4
.L_130:
        /*0078*/ 	.byte	0x04, 0x17
        /*007a*/ 	.short	(.L_132 - .L_131)
.L_131:
        /*007c*/ 	.word	0x00000000
        /*0080*/ 	.short	0x0001
        /*0082*/ 	.short	0x0004
        /*0084*/ 	.byte	0x00, 0xf0, 0x11, 0x00


	//----- nvinfo : EIATTR_KPARAM_INFO
	.align		4
.L_132:
        /*0088*/ 	.byte	0x04, 0x17
        /*008a*/ 	.short	(.L_134 - .L_133)
.L_133:
        /*008c*/ 	.word	0x00000000
        /*0090*/ 	.short	0x0000
        /*0092*/ 	.short	0x0000
        /*0094*/ 	.byte	0x00, 0xf0, 0x11, 0x00


	//----- nvinfo : EIATTR_SPARSE_MMA_MASK
	.align		4
.L_134:
        /*0098*/ 	.byte	0x03, 0x50
        /*009a*/ 	.short	0x0000


	//----- nvinfo : EIATTR_MAXREG_COUNT
	.align		4
        /*009c*/ 	.byte	0x03, 0x1b
        /*009e*/ 	.short	0x00ff


	//----- nvinfo : EIATTR_MERCURY_ISA_VERSION
	.align		4
        /*00a0*/ 	.byte	0x03, 0x5f
        /*00a2*/ 	.short	0x0101


	//----- nvinfo : EIATTR_VRC_CTA_INIT_COUNT
	.align		4
        /*00a4*/ 	.byte	0x02, 0x4a
	.zero		1
	.zero		1


	//----- nvinfo : EIATTR_EXIT_INSTR_OFFSETS
	.align		4
        /*00a8*/ 	.byte	0x04, 0x1c
        /*00aa*/ 	.short	(.L_136 - .L_135)


	//   ....[0]....
.L_135:
        /*00ac*/ 	.word	0x00000070


	//   ....[1]....
        /*00b0*/ 	.word	0x000003b0


	//----- nvinfo : EIATTR_CRS_STACK_SIZE
	.align		4
.L_136:
        /*00b4*/ 	.byte	0x04, 0x1e
        /*00b6*/ 	.short	(.L_138 - .L_137)
.L_137:
        /*00b8*/ 	.word	0x00000000


	//----- nvinfo : EIATTR_CBANK_PARAM_SIZE
	.align		4
.L_138:
        /*00bc*/ 	.byte	0x03, 0x19
        /*00be*/ 	.short	0x0040


	//----- nvinfo : EIATTR_PARAM_CBANK
	.align		4
        /*00c0*/ 	.byte	0x04, 0x0a
        /*00c2*/ 	.short	(.L_140 - .L_139)
	.align		4
.L_139:
        /*00c4*/ 	.word	index@(.nv.constant0.compute_label_preferences)
        /*00c8*/ 	.short	0x0380
        /*00ca*/ 	.short	0x0040


	//----- nvinfo : EIATTR_SW_WAR
	.align		4
.L_140:
        /*00cc*/ 	.byte	0x04, 0x36
        /*00ce*/ 	.short	(.L_142 - .L_141)
.L_141:
        /*00d0*/ 	.word	0x00000008
.L_142:


//--------------------- .nv.info.label_propagation_iteration --------------------------
	.section	.nv.info.label_propagation_iteration,"",@"SHT_CUDA_INFO"
	.sectionflags	@""
	.align	4


	//----- nvinfo : EIATTR_CUDA_API_VERSION
	.align		4
        /*0000*/ 	.byte	0x04, 0x37
        /*0002*/ 	.short	(.L_144 - .L_143)
.L_143:
        /*0004*/ 	.word	0x00000082


	//----- nvinfo : EIATTR_KPARAM_INFO
	.align		4
.L_144:
        /*0008*/ 	.byte	0x04, 0x17
        /*000a*/ 	.short	(.L_146 - .L_145)
.L_145:
        /*000c*/ 	.word	0x00000000
        /*0010*/ 	.short	0x0007
        /*0012*/ 	.short	0x0038
        /*0014*/ 	.byte	0x00, 0xf5, 0x21, 0x00


	//----- nvinfo : EIATTR_KPARAM_INFO
	.align		4
.L_146:
        /*0018*/ 	.byte	0x04, 0x17
        /*001a*/ 	.short	(.L_148 - .L_147)
.L_147:
        /*001c*/ 	.word	0x00000000
        /*0020*/ 	.short	0x0006
        /*0022*/ 	.short	0x0030
        /*0024*/ 	.byte	0x00, 0xf5, 0x21, 0x00


	//----- nvinfo : EIATTR_KPARAM_INFO
	.align		4
.L_148:
        /*0028*/ 	.byte	0x04, 0x17
        /*002a*/ 	.short	(.L_150 - .L_149)
.L_149:
        /*002c*/ 	.word	0x00000000
        /*0030*/ 	.short	0x0005
        /*0032*/ 	.short	0x0028
        /*0034*/ 	.byte	0x00, 0xf5, 0x21, 0x00


	//----- nvinfo : EIATTR_KPARAM_INFO
	.align		4
.L_150:
        /*0038*/ 	.byte	0x04, 0x17
        /*003a*/ 	.short	(.L_152 - .L_151)
.L_151:
        /*003c*/ 	.word	0x00000000
        /*0040*/ 	.short	0x0004
        /*0042*/ 	.short	0x0020
        /*0044*/ 	.byte	0x00, 0xf5, 0x21, 0x00


	//----- nvinfo : EIATTR_KPARAM_INFO
	.align		4
.L_152:
        /*0048*/ 	.byte	0x04, 0x17
        /*004a*/ 	.short	(.L_154 - .L_153)
.L_153:
        /*004c*/ 	.word	0x00000000
        /*0050*/ 	.short	0x0003
        /*0052*/ 	.short	0x0018
        /*0054*/ 	.byte	0x00, 0xf5, 0x21, 0x00


	//----- nvinfo : EIATTR_KPARAM_INFO
	.align		4
.L_154:
        /*0058*/ 	.byte	0x04, 0x17
        /*005a*/ 	.short	(.L_156 - .L_155)
.L_155:
        /*005c*/ 	.word	0x00000000
        /*0060*/ 	.short	0x0002
        /*0062*/ 	.short	0x0010
        /*0064*/ 	.byte	0x00, 0xf5, 0x21, 0x00


	//----- nvinfo : EIATTR_KPARAM_INFO
	.align		4
.L_156:
        /*0068*/ 	.byte	0x04, 0x17
        /*006a*/ 	.short	(.L_158 - .L_157)
.L_157:
        /*006c*/ 	.word	0x00000000
        /*0070*/ 	.short	0x0001
        /*0072*/ 	.short	0x0008
        /*0074*/ 	.byte	0x00, 0xf5, 0x21, 0x00


	//----- nvinfo : EIATTR_KPARAM_INFO
	.align		4
.L_158:
        /*0078*/ 	.byte	0x04, 0x17
        /*007a*/ 	.short	(.L_160 - .L_159)
.L_159:
        /*007c*/ 	.word	0x00000000
        /*0080*/ 	.short	0x0000
        /*0082*/ 	.short	0x0000
        /*0084*/ 	.byte	0x00, 0xf0, 0x11, 0x00


	//----- nvinfo : EIATTR_SPARSE_MMA_MASK
	.align		4
.L_160:
        /*0088*/ 	.byte	0x03, 0x50
        /*008a*/ 	.short	0x0000


	//----- nvinfo : EIATTR_MAXREG_COUNT
	.align		4
        /*008c*/ 	.byte	0x03, 0x1b
        /*008e*/ 	.short	0x00ff


	//----- nvinfo : EIATTR_MERCURY_ISA_VERSION
	.align		4
        /*0090*/ 	.byte	0x03, 0x5f
        /*0092*/ 	.short	0x0101


	//----- nvinfo : EIATTR_INT_WARP_WIDE_INSTR_OFFSETS
	.align		4
        /*0094*/ 	.byte	0x04, 0x31
        /*0096*/ 	.short	(.L_162 - .L_161)


	//   ....[0]....
.L_161:
        /*0098*/ 	.word	0x00000fa0


	//----- nvinfo : EIATTR_VRC_CTA_INIT_COUNT
	.align		4
.L_162:
        /*009c*/ 	.byte	0x02, 0x4a
	.zero		1
	.zero		1


	//----- nvinfo : EIATTR_EXIT_INSTR_OFFSETS
	.align		4
        /*00a0*/ 	.byte	0x04, 0x1c
        /*00a2*/ 	.short	(.L_164 - .L_163)


	//   ....[0]....
.L_163:
        /*00a4*/ 	.word	0x00000080


	//   ....[1]....
        /*00a8*/ 	.word	0x00000f70


	//   ....[2]....
        /*00ac*/ 	.word	0x00000ff0


	//----- nvinfo : EIATTR_CRS_STACK_SIZE
	.align		4
.L_164:
        /*00b0*/ 	.byte	0x04, 0x1e
        /*00b2*/ 	.short	(.L_166 - .L_165)
.L_165:
        /*00b4*/ 	.word	0x00000000


	//----- nvinfo : EIATTR_CBANK_PARAM_SIZE
	.align		4
.L_166:
        /*00b8*/ 	.byte	0x03, 0x19
        /*00ba*/ 	.short	0x0040


	//----- nvinfo : EIATTR_PARAM_CBANK
	.align		4
        /*00bc*/ 	.byte	0x04, 0x0a
        /*00be*/ 	.short	(.L_168 - .L_167)
	.align		4
.L_167:
        /*00c0*/ 	.word	index@(.nv.constant0.label_propagation_iteration)
        /*00c4*/ 	.short	0x0380
        /*00c6*/ 	.short	0x0040


	//----- nvinfo : EIATTR_SW_WAR
	.align		4
.L_168:
        /*00c8*/ 	.byte	0x04, 0x36
        /*00ca*/ 	.short	(.L_170 - .L_169)
.L_169:
        /*00cc*/ 	.word	0x00000008
.L_170:


//--------------------- .nv.info.initialize_labels --------------------------
	.section	.nv.info.initialize_labels,"",@"SHT_CUDA_INFO"
	.sectionflags	@""
	.align	4


	//----- nvinfo : EIATTR_CUDA_API_VERSION
	.align		4
        /*0000*/ 	.byte	0x04, 0x37
        /*0002*/ 	.short	(.L_172 - .L_171)
.L_171:
        /*0004*/ 	.word	0x00000082


	//----- nvinfo : EIATTR_KPARAM_INFO
	.align		4
.L_172:
        /*0008*/ 	.byte	0x04, 0x17
        /*000a*/ 	.short	(.L_174 - .L_173)
.L_173:
        /*000c*/ 	.word	0x00000000
        /*0010*/ 	.short	0x0001
        /*0012*/ 	.short	0x0008
        /*0014*/ 	.byte	0x00, 0xf5, 0x21, 0x00


	//----- nvinfo : EIATTR_KPARAM_INFO
	.align		4
.L_174:
        /*0018*/ 	.byte	0x04, 0x17
        /*001a*/ 	.short	(.L_176 - .L_175)
.L_175:
        /*001c*/ 	.word	0x00000000
        /*0020*/ 	.short	0x0000
        /*0022*/ 	.short	0x0000
        /*0024*/ 	.byte	0x00, 0xf0, 0x11, 0x00


	//----- nvinfo : EIATTR_SPARSE_MMA_MASK
	.align		4
.L_176:
        /*0028*/ 	.byte	0x03, 0x50
        /*002a*/ 	.short	0x0000


	//----- nvinfo : EIATTR_MAXREG_COUNT
	.align		4
        /*002c*/ 	.byte	0x03, 0x1b
        /*002e*/ 	.short	0x00ff


	//----- nvinfo : EIATTR_MERCURY_ISA_VERSION
	.align		4
        /*0030*/ 	.byte	0x03, 0x5f
        /*0032*/ 	.short	0x0101


	//----- nvinfo : EIATTR_VRC_CTA_INIT_COUNT
	.align		4
        /*0034*/ 	.byte	0x02, 0x4a
	.zero		1
	.zero		1


	//----- nvinfo : EIATTR_EXIT_INSTR_OFFSETS
	.align		4
        /*0038*/ 	.byte	0x04, 0x1c
        /*003a*/ 	.short	(.L_178 - .L_177)


	//   ....[0]....
.L_177:
        /*003c*/ 	.word	0x00000070


	//   ....[1]....
        /*0040*/ 	.word	0x000000c0


	//----- nvinfo : EIATTR_CBANK_PARAM_SIZE
	.align		4
.L_178:
        /*0044*/ 	.byte	0x03, 0x19
        /*0046*/ 	.short	0x0010


	//----- nvinfo : EIATTR_PARAM_CBANK
	.align		4
        /*0048*/ 	.byte	0x04, 0x0a
        /*004a*/ 	.short	(.L_180 - .L_179)
	.align		4
.L_179:
        /*004c*/ 	.word	index@(.nv.constant0.initialize_labels)
        /*0050*/ 	.short	0x0380
        /*0052*/ 	.short	0x0010


	//----- nvinfo : EIATTR_SW_WAR
	.align		4
.L_180:
        /*0054*/ 	.byte	0x04, 0x36
        /*0056*/ 	.short	(.L_182 - .L_181)
.L_181:
        /*0058*/ 	.word	0x00000008
.L_182:


//--------------------- .nv.callgraph             --------------------------
	.section	.nv.callgraph,"",@"SHT_CUDA_CALLGRAPH"
	.align	4
	.sectionentsize	8
	.align		4
        /*0000*/ 	.word	0x00000000
	.align		4
        /*0004*/ 	.word	0xffffffff
	.align		4
        /*0008*/ 	.word	0x00000000
	.align		4
        /*000c*/ 	.word	0xfffffffe
	.align		4
        /*0010*/ 	.word	0x00000000
	.align		4
        /*0014*/ 	.word	0xfffffffd
	.align		4
        /*0018*/ 	.word	0x00000000
	.align		4
        /*001c*/ 	.word	0xfffffffc


//--------------------- .nv.constant4             --------------------------
	.section	.nv.constant4,"a",@progbits
	.align	8
	.align		8
.nv.constant4:
        /*0000*/ 	.dword	precalc_xorwow_matrix
	.align		8
        /*0008*/ 	.dword	precalc_xorwow_offset_matrix
	.align		8
        /*0010*/ 	.dword	mrg32k3aM1
	.align		8
        /*0018*/ 	.dword	mrg32k3aM2
	.align		8
        /*0020*/ 	.dword	mrg32k3aM1SubSeq
	.align		8
        /*0028*/ 	.dword	mrg32k3aM2SubSeq
	.align		8
        /*0030*/ 	.dword	mrg32k3aM1Seq
	.align		8
        /*0038*/ 	.dword	mrg32k3aM2Seq


//--------------------- .nv.constant3             --------------------------
	.section	.nv.constant3,"a",@progbits
	.align	8
.nv.constant3:
	.type		__cr_lgamma_table,@object
	.size		__cr_lgamma_table,(.L_8 - __cr_lgamma_table)
__cr_lgamma_table:
        /*0000*/ 	.byte	0x00, 0x00, 0x00, 0x00, 0x00, 0x00, 0x00, 0x00, 0x00, 0x00, 0x00, 0x00, 0x00, 0x00, 0x00, 0x00
        /*0010*/ 	.byte	0xef, 0x39, 0xfa, 0xfe, 0x42, 0x2e, 0xe6, 0x3f, 0x02, 0x20, 0x2a, 0xfa, 0x0b, 0xab, 0xfc, 0x3f
        /*0020*/ 	.byte	0xf9, 0x2c, 0x92, 0x7c, 0xa7, 0x6c, 0x09, 0x40, 0xc9, 0x79, 0x44, 0x3c, 0x64, 0x26, 0x13, 0x40
        /*0030*/ 	.byte	0xca, 0x01, 0xcf, 0x3a, 0x27, 0x51, 0x1a, 0x40, 0x30, 0xcc, 0x2d, 0xf3, 0xe1, 0x0c, 0x21, 0x40
        /*0040*/ 	.byte	0x0d, 0xb7, 0xfc, 0x82, 0x8e, 0x35, 0x25, 0x40
.L_8:


//--------------------- .text.apply_single_move   --------------------------
	.section	.text.apply_single_move,"ax",@progbits
	.align	128
        .global         apply_single_move
        .type           apply_single_move,@function
        .size           apply_single_move,(.L_x_120 - apply_single_move)
        .other          apply_single_move,@"STO_CUDA_ENTRY STV_DEFAULT"
apply_single_move:
.text.apply_single_move:
[----:B------:R-:W-:Y:S01]  /*0000*/  LDC R1, c[0x0][0x37c] ;  /* 0x0000df00ff017b82 */ /* 0x000fe20000000800 */
[----:B------:R-:W0:Y:S07]  /*0010*/  S2R R0, SR_TID.X ;  /* 0x0000000000007919 */ /* 0x000e2e0000002100 */
[----:B------:R-:W0:Y:S02]  /*0020*/  S2UR UR4, SR_CTAID.X ;  /* 0x00000000000479c3 */ /* 0x000e240000002500 */
[----:B0-----:R-:W-:-:S13]  /*0030*/  LOP3.LUT P0, RZ, R0, UR4, RZ, 0xfc, !PT ;  /* 0x0000000400ff7c12 */ /* 0x001fda000f80fcff */
[----:B------:R-:W-:Y:S05]  /*0040*/  @P0 EXIT ;  /* 0x000000000000094d */ /* 0x000fea0003800000 */
[----:B------:R-:W0:Y:S01]  /*0050*/  LDC.64 R2, c[0x0][0x388] ;  /* 0x0000e200ff027b82 */ /* 0x000e220000000a00 */
[----:B------:R-:W1:Y:S07]  /*0060*/  LDCU.64 UR4, c[0x0][0x358] ;  /* 0x00006b00ff0477ac */ /* 0x000e6e0008000a00 */
[----:B------:R-:W0:Y:S02]  /*0070*/  LDC.64 R12, c[0x0][0x380] ;  /* 0x0000e000ff0c7b82 */ /* 0x000e240000000a00 */
[----:B0-----:R-:W-:-:S05]  /*0080*/  IMAD.WIDE R2, R12, 0x4, R2 ;  /* 0x000000040c027825 */ /* 0x001fca00078e0202 */
[----:B-1----:R-:W2:Y:S02]  /*0090*/  LDG.E R4, desc[UR4][R2.64] ;  /* 0x0000000402047981 */ /* 0x002ea4000c1e1900 */
[----:B--2---:R-:W-:-:S04]  /*00a0*/  ISETP.NE.AND P0, PT, R4, R13, PT ;  /* 0x0000000d0400720c */ /* 0x004fc80003f05270 */
[----:B------:R-:W-:-:S13]  /*00b0*/  ISETP.GT.U32.OR P0, PT, R13, 0x3f, !P0 ;  /* 0x0000003f0d00780c */ /* 0x000fda0004704470 */
[----:B------:R-:W-:Y:S05]  /*00c0*/  @P0 EXIT ;  /* 0x000000000000094d */ /* 0x000fea0003800000 */
[----:B------:R-:W0:Y:S01]  /*00d0*/  LDC.64 R6, c[0x0][0x390] ;  /* 0x0000e400ff067b82 */ /* 0x000e220000000a00 */
[----:B------:R-:W-:Y:S01]  /*00e0*/  STG.E desc[UR4][R2.64], R13 ;  /* 0x0000000d02007986 */ /* 0x000fe2000c101904 */
[----:B0-----:R-:W-:-:S05]  /*00f0*/  IMAD.WIDE R4, R4, 0x4, R6 ;  /* 0x0000000404047825 */ /* 0x001fca00078e0206 */
[----:B------:R-:W2:Y:S01]  /*0100*/  LDG.E R0, desc[UR4][R4.64] ;  /* 0x0000000404007981 */ /* 0x000ea2000c1e1900 */
[----:B------:R-:W-:Y:S01]  /*0110*/  IMAD.WIDE.U32 R6, R13, 0x4, R6 ;  /* 0x000000040d067825 */ /* 0x000fe200078e0006 */
[----:B--2---:R-:W-:-:S05]  /*0120*/  IADD3 R9, PT, PT, R0, -0x1, RZ ;  /* 0xffffffff00097810 */ /* 0x004fca0007ffe0ff */
[----:B------:R-:W-:Y:S04]  /*0130*/  STG.E desc[UR4][R4.64], R9 ;  /* 0x0000000904007986 */ /* 0x000fe8000c101904 */
[----:B------:R-:W2:Y:S02]  /*0140*/  LDG.E R0, desc[UR4][R6.64] ;  /* 0x0000000406007981 */ /* 0x000ea4000c1e1900 */
[----:B--2---:R-:W-:-:S05]  /*0150*/  IADD3 R11, PT, PT, R0, 0x1, RZ ;  /* 0x00000001000b7810 */ /* 0x004fca0007ffe0ff */
[----:B------:R-:W-:Y:S01]  /*0160*/  STG.E desc[UR4][R6.64], R11 ;  /* 0x0000000b06007986 */ /* 0x000fe2000c101904 */
[----:B------:R-:W-:Y:S05]  /*0170*/  EXIT ;  /* 0x000000000000794d */ /* 0x000fea0003800000 */
.L_x_0:
[----:B------:R-:W-:-:S00]  /*0180*/  BRA `(.L_x_0) ;  /* 0xfffffffc00fc7947 */ /* 0x000fc0000383ffff */
[----:B------:R-:W-:-:S00]  /*0190*/  NOP ;  /* 0x0000000000007918 */ /* 0x000fc00000000000 */
        /* <DEDUP_REMOVED lines=14> */
.L_x_120:


//--------------------- .text.compute_fm_moves    --------------------------
	.section	.text.compute_fm_moves,"ax",@progbits
	.align	128
        .global         compute_fm_moves
        .type           compute_fm_moves,@function
        .size           compute_fm_moves,(.L_x_121 - compute_fm_moves)
        .other          compute_fm_moves,@"STO_CUDA_ENTRY STV_DEFAULT"
compute_fm_moves:
.text.compute_fm_moves:
[----:B------:R-:W0:Y:S01]  /*0000*/  LDC R1, c[0x0][0x37c] ;  /* 0x0000df00ff017b82 */ /* 0x000e220000000800 */
[----:B------:R-:W1:Y:S07]  /*0010*/  S2R R3, SR_TID.X ;  /* 0x0000000000037919 */ /* 0x000e6e0000002100 */
[----:B------:R-:W1:Y:S01]  /*0020*/  S2UR UR4, SR_CTAID.X ;  /* 0x00000000000479c3 */ /* 0x000e620000002500 */
[----:B------:R-:W2:Y:S01]  /*0030*/  LDCU UR5, c[0x0][0x380] ;  /* 0x00007000ff0577ac */ /* 0x000ea20008000800 */
[----:B0-----:R-:W-:-:S06]  /*0040*/  VIADD R1, R1, 0xffffffc0 ;  /* 0xffffffc001017836 */ /* 0x001fcc0000000000 */
[----:B------:R-:W1:Y:S02]  /*0050*/  LDC R16, c[0x0][0x360] ;  /* 0x0000d800ff107b82 */ /* 0x000e640000000800 */
[----:B-1----:R-:W-:-:S05]  /*0060*/  IMAD R16, R16, UR4, R3 ;  /* 0x0000000410107c24 */ /* 0x002fca000f8e0203 */
[----:B--2---:R-:W-:-:S13]  /*0070*/  ISETP.GE.AND P0, PT, R16, UR5, PT ;  /* 0x0000000510007c0c */ /* 0x004fda000bf06270 */
[----:B------:R-:W-:Y:S05]  /*0080*/  @P0 EXIT ;  /* 0x000000000000094d */ /* 0x000fea0003800000 */
[----:B------:R-:W0:Y:S01]  /*0090*/  LDC.64 R2, c[0x0][0x3b0] ;  /* 0x0000ec00ff027b82 */ /* 0x000e220000000a00 */
[----:B------:R-:W1:Y:S07]  /*00a0*/  LDCU.64 UR4, c[0x0][0x358] ;  /* 0x00006b00ff0477ac */ /* 0x000e6e0008000a00 */
[----:B------:R-:W2:Y:S01]  /*00b0*/  LDC.64 R4, c[0x0][0x3b8] ;  /* 0x0000ee00ff047b82 */ /* 0x000ea20000000a00 */
[----:B0-----:R-:W-:-:S05]  /*00c0*/  IMAD.WIDE R2, R16, 0x4, R2 ;  /* 0x0000000410027825 */ /* 0x001fca00078e0202 */
[----:B-1----:R-:W2:Y:S02]  /*00d0*/  LDG.E R17, desc[UR4][R2.64] ;  /* 0x0000000402117981 */ /* 0x002ea4000c1e1900 */
[----:B--2---:R-:W-:-:S06]  /*00e0*/  IMAD.WIDE R4, R17, 0x4, R4 ;  /* 0x0000000411047825 */ /* 0x004fcc00078e0204 */
[----:B------:R-:W2:Y:S02]  /*00f0*/  LDG.E R4, desc[UR4][R4.64] ;  /* 0x0000000404047981 */ /* 0x000ea4000c1e1900 */
[----:B--2---:R-:W-:-:S13]  /*0100*/  ISETP.GE.AND P0, PT, R4, 0x2, PT ;  /* 0x000000020400780c */ /* 0x004fda0003f06270 */
[----:B------:R-:W-:Y:S05]  /*0110*/  @!P0 BRA `(.L_x_1) ;  /* 0x0000001000548947 */ /* 0x000fea0003800000 */
[----:B------:R-:W0:Y:S01]  /*0120*/  LDCU UR6, c[0x0][0x384] ;  /* 0x00007080ff0677ac */ /* 0x000e220008000800 */
[----:B------:R-:W-:Y:S02]  /*0130*/  IMAD.MOV.U32 R9, RZ, RZ, 0xff ;  /* 0x000000ffff097424 */ /* 0x000fe400078e00ff */
[----:B------:R-:W-:Y:S01]  /*0140*/  IMAD.MOV.U32 R7, RZ, RZ, RZ ;  /* 0x000000ffff077224 */ /* 0x000fe200078e00ff */
[----:B0-----:R-:W-:-:S09]  /*0150*/  UISETP.GE.AND UP0, UPT, UR6, 0x1, UPT ;  /* 0x000000010600788c */ /* 0x001fd2000bf06270 */
[----:B------:R-:W-:Y:S05]  /*0160*/  BRA.U !UP0, `(.L_x_2) ;  /* 0x0000001108247547 */ /* 0x000fea000b800000 */
[----:B------:R-:W0:Y:S01]  /*0170*/  LDC.64 R10, c[0x0][0x398] ;  /* 0x0000e600ff0a7b82 */ /* 0x000e220000000a00 */
[----:B------:R-:W-:Y:S02]  /*0180*/  IMAD.MOV.U32 R9, RZ, RZ, 0xff ;  /* 0x000000ffff097424 */ /* 0x000fe400078e00ff */
[----:B------:R-:W-:Y:S02]  /*0190*/  IMAD.MOV.U32 R0, RZ, RZ, RZ ;  /* 0x000000ffff007224 */ /* 0x000fe400078e00ff */
[----:B------:R-:W-:Y:S02]  /*01a0*/  IMAD.MOV.U32 R7, RZ, RZ, RZ ;  /* 0x000000ffff077224 */ /* 0x000fe400078e00ff */
[----:B0-----:R-:W-:-:S07]  /*01b0*/  IMAD.WIDE R10, R16, 0x4, R10 ;  /* 0x00000004100a7825 */ /* 0x001fce00078e020a */
.L_x_37:
[----:B------:R-:W-:Y:S01]  /*01c0*/  ISETP.NE.AND P0, PT, R0, R17, PT ;  /* 0x000000110000720c */ /* 0x000fe20003f05270 */
[----:B------:R-:W-:-:S12]  /*01d0*/  BSSY.RECONVERGENT B2, `(.L_x_3) ;  /* 0x00000fe000027945 */ /* 0x000fd80003800200 */
[----:B0-2---:R-:W-:Y:S05]  /*01e0*/  @!P0 BRA `(.L_x_4) ;  /* 0x0000000c00f08947 */ /* 0x005fea0003800000 */
[----:B------:R-:W0:Y:S01]  /*01f0*/  LDC.64 R2, c[0x0][0x3b8] ;  /* 0x0000ee00ff027b82 */ /* 0x000e220000000a00 */
[----:B------:R-:W1:Y:S01]  /*0200*/  LDCU UR6, c[0x0][0x388] ;  /* 0x00007100ff0677ac */ /* 0x000e620008000800 */
[----:B0-----:R-:W-:-:S06]  /*0210*/  IMAD.WIDE.U32 R2, R0, 0x4, R2 ;  /* 0x0000000400027825 */ /* 0x001fcc00078e0002 */
[----:B------:R-:W1:Y:S02]  /*0220*/  LDG.E R2, desc[UR4][R2.64] ;  /* 0x0000000402027981 */ /* 0x000e64000c1e1900 */
[----:B-1----:R-:W-:-:S13]  /*0230*/  ISETP.GE.AND P0, PT, R2, UR6, PT ;  /* 0x0000000602007c0c */ /* 0x002fda000bf06270 */
[----:B------:R-:W-:Y:S05]  /*0240*/  @P0 BRA `(.L_x_4) ;  /* 0x0000000c00d80947 */ /* 0x000fea0003800000 */
[----:B------:R-:W2:Y:S04]  /*0250*/  LDG.E R5, desc[UR4][R10.64] ;  /* 0x000000040a057981 */ /* 0x000ea8000c1e1900 */
[----:B------:R-:W2:Y:S01]  /*0260*/  LDG.E R8, desc[UR4][R10.64+0x4] ;  /* 0x000004040a087981 */ /* 0x000ea2000c1e1900 */
[----:B------:R-:W-:Y:S01]  /*0270*/  BSSY.RECONVERGENT B1, `(.L_x_5) ;  /* 0x00000f0000017945 */ /* 0x000fe20003800200 */
[----:B------:R-:W-:Y:S01]  /*0280*/  HFMA2 R6, -RZ, RZ, 0, 0 ;  /* 0x00000000ff067431 */ /* 0x000fe200000001ff */
[----:B--2---:R-:W-:-:S13]  /*0290*/  ISETP.GE.AND P0, PT, R5, R8, PT ;  /* 0x000000080500720c */ /* 0x004fda0003f06270 */
[----:B------:R-:W-:Y:S05]  /*02a0*/  @P0 BRA `(.L_x_6) ;  /* 0x0000000c00b00947 */ /* 0x000fea0003800000 */
[----:B------:R-:W-:-:S07]  /*02b0*/  IMAD.MOV.U32 R6, RZ, RZ, RZ ;  /* 0x000000ffff067224 */ /* 0x000fce00078e00ff */
.L_x_36:
[----:B0-----:R-:W0:Y:S08]  /*02c0*/  LDC.64 R2, c[0x0][0x390] ;  /* 0x0000e400ff027b82 */ /* 0x001e300000000a00 */
[----:B------:R-:W1:Y:S01]  /*02d0*/  LDC.64 R12, c[0x0][0x3a8] ;  /* 0x0000ea00ff0c7b82 */ /* 0x000e620000000a00 */
[----:B0-----:R-:W-:-:S06]  /*02e0*/  IMAD.WIDE R2, R5, 0x4, R2 ;  /* 0x0000000405027825 */ /* 0x001fcc00078e0202 */
[----:B------:R-:W1:Y:S02]  /*02f0*/  LDG.E R3, desc[UR4][R2.64] ;  /* 0x0000000402037981 */ /* 0x000e64000c1e1900 */
[----:B-1----:R-:W-:-:S05]  /*0300*/  IMAD.WIDE R12, R3, 0x4, R12 ;  /* 0x00000004030c7825 */ /* 0x002fca00078e020c */
[----:B--2---:R-:W2:Y:S04]  /*0310*/  LDG.E R3, desc[UR4][R12.64] ;  /* 0x000000040c037981 */ /* 0x004ea8000c1e1900 */
[----:B------:R-:W2:Y:S01]  /*0320*/  LDG.E R4, desc[UR4][R12.64+0x4] ;  /* 0x000004040c047981 */ /* 0x000ea2000c1e1900 */
[----:B------:R-:W-:Y:S01]  /*0330*/  BSSY.RECONVERGENT B0, `(.L_x_7) ;  /* 0x00000da000007945 */ /* 0x000fe20003800200 */
[----:B------:R-:W-:Y:S02]  /*0340*/  IMAD.MOV.U32 R19, RZ, RZ, 0x1 ;  /* 0x00000001ff137424 */ /* 0x000fe400078e00ff */
[----:B------:R0:W-:Y:S04]  /*0350*/  STL.128 [R1], RZ ;  /* 0x000000ff01007387 */ /* 0x0001e80000100c00 */
[----:B------:R0:W-:Y:S04]  /*0360*/  STL.128 [R1+0x10], RZ ;  /* 0x000010ff01007387 */ /* 0x0001e80000100c00 */
[----:B------:R0:W-:Y:S04]  /*0370*/  STL.128 [R1+0x20], RZ ;  /* 0x000020ff01007387 */ /* 0x0001e80000100c00 */
[----:B------:R0:W-:Y:S01]  /*0380*/  STL.128 [R1+0x30], RZ ;  /* 0x000030ff01007387 */ /* 0x0001e20000100c00 */
[----:B--2---:R-:W-:-:S13]  /*0390*/  ISETP.GE.AND P0, PT, R3, R4, PT ;  /* 0x000000040300720c */ /* 0x004fda0003f06270 */
[----:B0-----:R-:W-:Y:S05]  /*03a0*/  @P0 BRA `(.L_x_8) ;  /* 0x0000000c00480947 */ /* 0x001fea0003800000 */
[----:B------:R-:W-:Y:S01]  /*03b0*/  IMAD.IADD R2, R3, 0x1, -R4 ;  /* 0x0000000103027824 */ /* 0x000fe200078e0a04 */
[----:B------:R-:W-:Y:S01]  /*03c0*/  BSSY.RECONVERGENT B3, `(.L_x_9) ;  /* 0x0000082000037945 */ /* 0x000fe20003800200 */
[--C-:B------:R-:W-:Y:S02]  /*03d0*/  IMAD.IADD R20, R4, 0x1, -R3.reuse ;  /* 0x0000000104147824 */ /* 0x100fe400078e0a03 */
[----:B------:R-:W-:Y:S01]  /*03e0*/  IMAD.MOV.U32 R19, RZ, RZ, R3 ;  /* 0x000000ffff137224 */ /* 0x000fe200078e0003 */
[----:B------:R-:W-:Y:S02]  /*03f0*/  ISETP.GT.U32.AND P0, PT, R2, -0x4, PT ;  /* 0xfffffffc0200780c */ /* 0x000fe40003f04070 */
[----:B------:R-:W-:-:S11]  /*0400*/  LOP3.LUT R18, R20, 0x3, RZ, 0xc0, !PT ;  /* 0x0000000314127812 */ /* 0x000fd600078ec0ff */
[----:B------:R-:W-:Y:S05]  /*0410*/  @P0 BRA `(.L_x_10) ;  /* 0x0000000400f00947 */ /* 0x000fea0003800000 */
[----:B------:R-:W0:Y:S08]  /*0420*/  LDC.64 R12, c[0x0][0x3a0] ;  /* 0x0000e800ff0c7b82 */ /* 0x000e300000000a00 */
[----:B------:R-:W1:Y:S01]  /*0430*/  LDC R19, c[0x0][0x384] ;  /* 0x0000e100ff137b82 */ /* 0x000e620000000800 */
[----:B0-----:R-:W-:-:S05]  /*0440*/  IMAD.WIDE R12, R3, 0x4, R12 ;  /* 0x00000004030c7825 */ /* 0x001fca00078e020c */
[----:B------:R-:W2:Y:S01]  /*0450*/  LDG.E R21, desc[UR4][R12.64] ;  /* 0x000000040c157981 */ /* 0x000ea2000c1e1900 */
[----:B------:R-:W-:Y:S01]  /*0460*/  BSSY.RECONVERGENT B4, `(.L_x_11) ;  /* 0x0000007000047945 */ /* 0x000fe20003800200 */
[----:B------:R-:W-:Y:S02]  /*0470*/  MOV R14, R17 ;  /* 0x00000011000e7202 */ /* 0x000fe40000000f00 */
[----:B--2---:R-:W-:-:S13]  /*0480*/  ISETP.NE.AND P0, PT, R21, R16, PT ;  /* 0x000000101500720c */ /* 0x004fda0003f05270 */
[----:B-1----:R-:W-:Y:S05]  /*0490*/  @!P0 BRA `(.L_x_12) ;  /* 0x00000000000c8947 */ /* 0x002fea0003800000 */
[----:B------:R-:W0:Y:S02]  /*04a0*/  LDC.64 R14, c[0x0][0x3b0] ;  /* 0x0000ec00ff0e7b82 */ /* 0x000e240000000a00 */
[----:B0-----:R-:W-:-:S06]  /*04b0*/  IMAD.WIDE R14, R21, 0x4, R14 ;  /* 0x00000004150e7825 */ /* 0x001fcc00078e020e */
[----:B------:R0:W5:Y:S02]  /*04c0*/  LDG.E R14, desc[UR4][R14.64] ;  /* 0x000000040e0e7981 */ /* 0x000164000c1e1900 */
.L_x_12:
[----:B------:R-:W-:Y:S05]  /*04d0*/  BSYNC.RECONVERGENT B4 ;  /* 0x0000000000047941 */ /* 0x000fea0003800200 */
.L_x_11:
[----:B------:R-:W2:Y:S01]  /*04e0*/  LDG.E R21, desc[UR4][R12.64+0x4] ;  /* 0x000004040c157981 */ /* 0x000ea2000c1e1900 */
[----:B-----5:R-:W-:-:S13]  /*04f0*/  ISETP.GE.U32.AND P1, PT, R14, R19, PT ;  /* 0x000000130e00720c */ /* 0x020fda0003f26070 */
[----:B------:R-:W-:-:S05]  /*0500*/  @!P1 IMAD.IADD R22, R1, 0x1, R14 ;  /* 0x0000000101169824 */ /* 0x000fca00078e020e */
[----:B------:R1:W5:Y:S01]  /*0510*/  @!P1 LDL.U8 R2, [R22] ;  /* 0x0000000016029983 */ /* 0x0003620000100000 */
[----:B------:R-:W-:Y:S01]  /*0520*/  BSSY.RECONVERGENT B4, `(.L_x_13) ;  /* 0x0000007000047945 */ /* 0x000fe20003800200 */
[----:B------:R-:W-:Y:S01]  /*0530*/  IMAD.MOV.U32 R14, RZ, RZ, R17 ;  /* 0x000000ffff0e7224 */ /* 0x000fe200078e0011 */
[----:B--2---:R-:W-:-:S13]  /*0540*/  ISETP.NE.AND P0, PT, R21, R16, PT ;  /* 0x000000101500720c */ /* 0x004fda0003f05270 */
[----:B-1----:R-:W-:Y:S05]  /*0550*/  @!P0 BRA `(.L_x_14) ;  /* 0x00000000000c8947 */ /* 0x002fea0003800000 */
[----:B0-----:R-:W0:Y:S02]  /*0560*/  LDC.64 R14, c[0x0][0x3b0] ;  /* 0x0000ec00ff0e7b82 */ /* 0x001e240000000a00 */
[----:B0-----:R-:W-:-:S06]  /*0570*/  IMAD.WIDE R14, R21, 0x4, R14 ;  /* 0x00000004150e7825 */ /* 0x001fcc00078e020e */
[----:B------:R1:W5:Y:S02]  /*0580*/  LDG.E R14, desc[UR4][R14.64] ;  /* 0x000000040e0e7981 */ /* 0x000364000c1e1900 */
.L_x_14:
[----:B------:R-:W-:Y:S05]  /*0590*/  BSYNC.RECONVERGENT B4 ;  /* 0x0000000000047941 */ /* 0x000fea0003800200 */
.L_x_13:
[----:B------:R-:W2:Y:S01]  /*05a0*/  LDG.E R23, desc[UR4][R12.64+0x8] ;  /* 0x000008040c177981 */ /* 0x000ea2000c1e1900 */
[----:B-----5:R-:W-:Y:S02]  /*05b0*/  ISETP.GE.U32.AND P0, PT, R14, R19, PT ;  /* 0x000000130e00720c */ /* 0x020fe40003f06070 */
[----:B------:R-:W-:-:S04]  /*05c0*/  @!P1 VIMNMX.U16x2 R2, PT, PT, R2, 0x10001, !PT ;  /* 0x0001000102029848 */ /* 0x000fc80007fe0200 */
[----:B01----:R-:W-:-:S07]  /*05d0*/  PRMT R15, R2, 0x7610, R15 ;  /* 0x00007610020f7816 */ /* 0x003fce000000000f */
[----:B------:R-:W-:Y:S01]  /*05e0*/  @!P0 IMAD.IADD R21, R1, 0x1, R14 ;  /* 0x0000000101158824 */ /* 0x000fe200078e020e */
[----:B------:R0:W-:Y:S04]  /*05f0*/  @!P1 STL.U8 [R22], R15 ;  /* 0x0000000f16009387 */ /* 0x0001e80000100000 */
[----:B------:R0:W5:Y:S01]  /*0600*/  @!P0 LDL.U8 R2, [R21] ;  /* 0x0000000015028983 */ /* 0x0001620000100000 */
[----:B------:R-:W-:Y:S01]  /*0610*/  BSSY.RECONVERGENT B4, `(.L_x_15) ;  /* 0x0000007000047945 */ /* 0x000fe20003800200 */
[----:B------:R-:W-:Y:S01]  /*0620*/  IMAD.MOV.U32 R14, RZ, RZ, R17 ;  /* 0x000000ffff0e7224 */ /* 0x000fe200078e0011 */
[----:B--2---:R-:W-:-:S13]  /*0630*/  ISETP.NE.AND P1, PT, R23, R16, PT ;  /* 0x000000101700720c */ /* 0x004fda0003f25270 */
[----:B0-----:R-:W-:Y:S05]  /*0640*/  @!P1 BRA `(.L_x_16) ;  /* 0x00000000000c9947 */ /* 0x001fea0003800000 */
[----:B------:R-:W0:Y:S02]  /*0650*/  LDC.64 R14, c[0x0][0x3b0] ;  /* 0x0000ec00ff0e7b82 */ /* 0x000e240000000a00 */
[----:B0-----:R-:W-:-:S06]  /*0660*/  IMAD.WIDE R14, R23, 0x4, R14 ;  /* 0x00000004170e7825 */ /* 0x001fcc00078e020e */
[----:B------:R0:W5:Y:S02]  /*0670*/  LDG.E R14, desc[UR4][R14.64] ;  /* 0x000000040e0e7981 */ /* 0x000164000c1e1900 */
.L_x_16:
[----:B------:R-:W-:Y:S05]  /*0680*/  BSYNC.RECONVERGENT B4 ;  /* 0x0000000000047941 */ /* 0x000fea0003800200 */
.L_x_15:
[----:B-----5:R-:W-:Y:S01]  /*0690*/  ISETP.GE.U32.AND P1, PT, R14, R19, PT ;  /* 0x000000130e00720c */ /* 0x020fe20003f26070 */
[----:B0-----:R-:W2:Y:S01]  /*06a0*/  LDG.E R15, desc[UR4][R12.64+0xc] ;  /* 0x00000c040c0f7981 */ /* 0x001ea2000c1e1900 */
[----:B------:R-:W-:-:S04]  /*06b0*/  @!P0 VIMNMX.U16x2 R2, PT, PT, R2, 0x10001, !PT ;  /* 0x0001000102028848 */ /* 0x000fc80007fe0200 */
[----:B------:R-:W-:-:S07]  /*06c0*/  PRMT R23, R2, 0x7610, R23 ;  /* 0x0000761002177816 */ /* 0x000fce0000000017 */
[----:B------:R-:W-:Y:S01]  /*06d0*/  @!P1 IMAD.IADD R14, R1, 0x1, R14 ;  /* 0x00000001010e9824 */ /* 0x000fe200078e020e */
[----:B------:R0:W-:Y:S04]  /*06e0*/  @!P0 STL.U8 [R21], R23 ;  /* 0x0000001715008387 */ /* 0x0001e80000100000 */
[----:B------:R-:W3:Y:S01]  /*06f0*/  @!P1 LDL.U8 R2, [R14] ;  /* 0x000000000e029983 */ /* 0x000ee20000100000 */
[----:B------:R-:W-:Y:S01]  /*0700*/  LOP3.LUT R22, R20, 0xfffffffc, RZ, 0xc0, !PT ;  /* 0xfffffffc14167812 */ /* 0x000fe200078ec0ff */
[----:B------:R-:W-:Y:S03]  /*0710*/  BSSY.RECONVERGENT B4, `(.L_x_17) ;  /* 0x000000a000047945 */ /* 0x000fe60003800200 */
[----:B------:R-:W-:-:S02]  /*0720*/  IADD3 R22, PT, PT, -R22, 0x4, RZ ;  /* 0x0000000416167810 */ /* 0x000fc40007ffe1ff */
[----:B--2---:R-:W-:Y:S02]  /*0730*/  ISETP.NE.AND P0, PT, R15, R16, PT ;  /* 0x000000100f00720c */ /* 0x004fe40003f05270 */
[----:B---3--:R-:W-:-:S04]  /*0740*/  @!P1 VIMNMX.U16x2 R2, PT, PT, R2, 0x10001, !PT ;  /* 0x0001000102029848 */ /* 0x008fc80007fe0200 */
[----:B------:R-:W-:Y:S02]  /*0750*/  PRMT R20, R2, 0x7610, R20 ;  /* 0x0000761002147816 */ /* 0x000fe40000000014 */
[----:B------:R-:W-:-:S05]  /*0760*/  MOV R2, R17 ;  /* 0x0000001100027202 */ /* 0x000fca0000000f00 */
[----:B0-----:R-:W-:Y:S05]  /*0770*/  @!P0 BRA `(.L_x_18) ;  /* 0x00000000000c8947 */ /* 0x001fea0003800000 */
[----:B------:R-:W0:Y:S02]  /*0780*/  LDC.64 R12, c[0x0][0x3b0] ;  /* 0x0000ec00ff0c7b82 */ /* 0x000e240000000a00 */
[----:B0-----:R-:W-:-:S05]  /*0790*/  IMAD.WIDE R12, R15, 0x4, R12 ;  /* 0x000000040f0c7825 */ /* 0x001fca00078e020c */
[----:B------:R0:W5:Y:S02]  /*07a0*/  LDG.E R2, desc[UR4][R12.64] ;  /* 0x000000040c027981 */ /* 0x000164000c1e1900 */
.L_x_18:
[----:B------:R-:W-:Y:S05]  /*07b0*/  BSYNC.RECONVERGENT B4 ;  /* 0x0000000000047941 */ /* 0x000fea0003800200 */
.L_x_17:
[----:B-----5:R-:W-:Y:S01]  /*07c0*/  ISETP.GE.U32.AND P0, PT, R2, R19, PT ;  /* 0x000000130200720c */ /* 0x020fe20003f06070 */
[----:B------:R-:W-:Y:S01]  /*07d0*/  BSSY.RECONVERGENT B4, `(.L_x_19) ;  /* 0x0000008000047945 */ /* 0x000fe20003800200 */
[----:B------:R1:W-:Y:S01]  /*07e0*/  @!P1 STL.U8 [R14], R20 ;  /* 0x000000140e009387 */ /* 0x0003e20000100000 */
[----:B------:R-:W-:-:S10]  /*07f0*/  ISETP.NE.AND P1, PT, R22, RZ, PT ;  /* 0x000000ff1600720c */ /* 0x000fd40003f25270 */
[----:B-1----:R-:W-:Y:S05]  /*0800*/  @P0 BRA `(.L_x_20) ;  /* 0x0000000000100947 */ /* 0x002fea0003800000 */
[----:B0-----:R-:W-:-:S05]  /*0810*/  IMAD.IADD R12, R1, 0x1, R2 ;  /* 0x00000001010c7824 */ /* 0x001fca00078e0202 */
[----:B------:R-:W2:Y:S02]  /*0820*/  LDL.U8 R2, [R12] ;  /* 0x000000000c027983 */ /* 0x000ea40000100000 */
[----:B--2---:R-:W-:-:S05]  /*0830*/  VIMNMX.U16x2 R2, PT, PT, R2, 0x10001, !PT ;  /* 0x0001000102027848 */ /* 0x004fca0007fe0200 */
[----:B------:R1:W-:Y:S02]  /*0840*/  STL.U8 [R12], R2 ;  /* 0x000000020c007387 */ /* 0x0003e40000100000 */
.L_x_20:
[----:B------:R-:W-:Y:S05]  /*0850*/  BSYNC.RECONVERGENT B4 ;  /* 0x0000000000047941 */ /* 0x000fea0003800200 */
.L_x_19:
[----:B------:R-:W-:Y:S01]  /*0860*/  VIADD R19, R3, 0x4 ;  /* 0x0000000403137836 */ /* 0x000fe20000000000 */
[----:B------:R-:W-:Y:S06]  /*0870*/  @!P1 BRA `(.L_x_10) ;  /* 0x0000000000d89947 */ /* 0x000fec0003800000 */
[----:B01----:R-:W0:Y:S02]  /*0880*/  LDC.64 R12, c[0x0][0x3a0] ;  /* 0x0000e800ff0c7b82 */ /* 0x003e240000000a00 */
.L_x_21:
[----:B0--3--:R-:W-:Y:S01]  /*0890*/  IMAD.WIDE R20, R19, 0x4, R12 ;  /* 0x0000000413147825 */ /* 0x009fe200078e020c */
[----:B------:R-:W0:Y:S04]  /*08a0*/  LDCU UR6, c[0x0][0x384] ;  /* 0x00007080ff0677ac */ /* 0x000e280008000800 */
[----:B------:R-:W2:Y:S04]  /*08b0*/  LDG.E R25, desc[UR4][R20.64] ;  /* 0x0000000414197981 */ /* 0x000ea8000c1e1900 */
[----:B------:R-:W3:Y:S01]  /*08c0*/  LDG.E R27, desc[UR4][R20.64+0x4] ;  /* 0x00000404141b7981 */ /* 0x000ee2000c1e1900 */
[----:B------:R-:W-:-:S03]  /*08d0*/  IMAD.MOV.U32 R2, RZ, RZ, R17 ;  /* 0x000000ffff027224 */ /* 0x000fc600078e0011 */
[----:B------:R-:W4:Y:S01]  /*08e0*/  LDG.E R23, desc[UR4][R20.64+0x8] ;  /* 0x0000080414177981 */ /* 0x000f22000c1e1900 */
[----:B------:R-:W-:-:S03]  /*08f0*/  IMAD.MOV.U32 R28, RZ, RZ, R17 ;  /* 0x000000ffff1c7224 */ /* 0x000fc600078e0011 */
[----:B------:R-:W5:Y:S01]  /*0900*/  LDG.E R29, desc[UR4][R20.64+0xc] ;  /* 0x00000c04141d7981 */ /* 0x000f62000c1e1900 */
[----:B--2---:R-:W-:-:S13]  /*0910*/  ISETP.NE.AND P0, PT, R25, R16, PT ;  /* 0x000000101900720c */ /* 0x004fda0003f05270 */
[----:B------:R-:W1:Y:S02]  /*0920*/  @P0 LDC.64 R14, c[0x0][0x3b0] ;  /* 0x0000ec00ff0e0b82 */ /* 0x000e640000000a00 */
[----:B-1----:R-:W-:-:S05]  /*0930*/  @P0 IMAD.WIDE R24, R25, 0x4, R14 ;  /* 0x0000000419180825 */ /* 0x002fca00078e020e */
[----:B------:R-:W0:Y:S01]  /*0940*/  @P0 LDG.E R2, desc[UR4][R24.64] ;  /* 0x0000000418020981 */ /* 0x000e22000c1e1900 */
[----:B---3--:R-:W-:-:S13]  /*0950*/  ISETP.NE.AND P1, PT, R27, R16, PT ;  /* 0x000000101b00720c */ /* 0x008fda0003f25270 */
[----:B------:R-:W1:Y:S02]  /*0960*/  @P1 LDC.64 R14, c[0x0][0x3b0] ;  /* 0x0000ec00ff0e1b82 */ /* 0x000e640000000a00 */
[----:B-1----:R-:W-:-:S05]  /*0970*/  @P1 IMAD.WIDE R26, R27, 0x4, R14 ;  /* 0x000000041b1a1825 */ /* 0x002fca00078e020e */
[----:B------:R1:W2:Y:S01]  /*0980*/  @P1 LDG.E R28, desc[UR4][R26.64] ;  /* 0x000000041a1c1981 */ /* 0x0002a2000c1e1900 */
[----:B0-----:R-:W-:-:S13]  /*0990*/  ISETP.GE.U32.AND P0, PT, R2, UR6, PT ;  /* 0x0000000602007c0c */ /* 0x001fda000bf06070 */
[----:B-1----:R-:W-:-:S05]  /*09a0*/  @!P0 IMAD.IADD R26, R1, 0x1, R2 ;  /* 0x00000001011a8824 */ /* 0x002fca00078e0202 */
[----:B------:R-:W3:Y:S01]  /*09b0*/  @!P0 LDL.U8 R2, [R26] ;  /* 0x000000001a028983 */ /* 0x000ee20000100000 */
[----:B----4-:R-:W-:-:S13]  /*09c0*/  ISETP.NE.AND P2, PT, R23, R16, PT ;  /* 0x000000101700720c */ /* 0x010fda0003f45270 */
[----:B------:R-:W0:Y:S01]  /*09d0*/  @P2 LDC.64 R14, c[0x0][0x3b0] ;  /* 0x0000ec00ff0e2b82 */ /* 0x000e220000000a00 */
[----:B--2---:R-:W-:Y:S01]  /*09e0*/  ISETP.GE.U32.AND P1, PT, R28, UR6, PT ;  /* 0x000000061c007c0c */ /* 0x004fe2000bf26070 */
[----:B0-----:R-:W-:Y:S01]  /*09f0*/  @P2 IMAD.WIDE R24, R23, 0x4, R14 ;  /* 0x0000000417182825 */ /* 0x001fe200078e020e */
[----:B------:R-:W-:-:S11]  /*0a00*/  MOV R23, R17 ;  /* 0x0000001100177202 */ /* 0x000fd60000000f00 */
[----:B------:R-:W-:Y:S01]  /*0a10*/  @!P1 IMAD.IADD R27, R1, 0x1, R28 ;  /* 0x00000001011b9824 */ /* 0x000fe200078e021c */
[----:B------:R-:W2:Y:S01]  /*0a20*/  @P2 LDG.E R23, desc[UR4][R24.64] ;  /* 0x0000000418172981 */ /* 0x000ea2000c1e1900 */
[----:B---3--:R-:W-:-:S04]  /*0a30*/  @!P0 VIMNMX.U16x2 R2, PT, PT, R2, 0x10001, !PT ;  /* 0x0001000102028848 */ /* 0x008fc80007fe0200 */
[----:B------:R-:W-:-:S05]  /*0a40*/  PRMT R15, R2, 0x7610, R15 ;  /* 0x00007610020f7816 */ /* 0x000fca000000000f */
[----:B------:R0:W-:Y:S04]  /*0a50*/  @!P0 STL.U8 [R26], R15 ;  /* 0x0000000f1a008387 */ /* 0x0001e80000100000 */
[----:B------:R-:W3:Y:S01]  /*0a60*/  @!P1 LDL.U8 R2, [R27] ;  /* 0x000000001b029983 */ /* 0x000ee20000100000 */
[----:B-----5:R-:W-:-:S13]  /*0a70*/  ISETP.NE.AND P2, PT, R29, R16, PT ;  /* 0x000000101d00720c */ /* 0x020fda0003f45270 */
[----:B0-----:R-:W0:Y:S01]  /*0a80*/  @P2 LDC.64 R14, c[0x0][0x3b0] ;  /* 0x0000ec00ff0e2b82 */ /* 0x001e220000000a00 */
[----:B------:R-:W-:Y:S01]  /*0a90*/  IMAD.MOV.U32 R20, RZ, RZ, R17 ;  /* 0x000000ffff147224 */ /* 0x000fe200078e0011 */
[----:B--2---:R-:W-:Y:S01]  /*0aa0*/  ISETP.GE.U32.AND P0, PT, R23, UR6, PT ;  /* 0x0000000617007c0c */ /* 0x004fe2000bf06070 */
[----:B0-----:R-:W-:-:S05]  /*0ab0*/  @P2 IMAD.WIDE R14, R29, 0x4, R14 ;  /* 0x000000041d0e2825 */ /* 0x001fca00078e020e */
[----:B------:R-:W2:Y:S07]  /*0ac0*/  @P2 LDG.E R20, desc[UR4][R14.64] ;  /* 0x000000040e142981 */ /* 0x000eae000c1e1900 */
[----:B------:R-:W-:Y:S01]  /*0ad0*/  @!P0 IMAD.IADD R21, R1, 0x1, R23 ;  /* 0x0000000101158824 */ /* 0x000fe200078e0217 */
[----:B---3--:R-:W-:-:S04]  /*0ae0*/  @!P1 VIMNMX.U16x2 R2, PT, PT, R2, 0x10001, !PT ;  /* 0x0001000102029848 */ /* 0x008fc80007fe0200 */
[----:B------:R-:W-:-:S05]  /*0af0*/  PRMT R24, R2, 0x7610, R24 ;  /* 0x0000761002187816 */ /* 0x000fca0000000018 */
[----:B------:R3:W-:Y:S04]  /*0b00*/  @!P1 STL.U8 [R27], R24 ;  /* 0x000000181b009387 */ /* 0x0007e80000100000 */
[----:B------:R-:W4:Y:S01]  /*0b10*/  @!P0 LDL.U8 R2, [R21] ;  /* 0x0000000015028983 */ /* 0x000f220000100000 */
[----:B--2---:R-:W-:-:S13]  /*0b20*/  ISETP.GE.U32.AND P1, PT, R20, UR6, PT ;  /* 0x0000000614007c0c */ /* 0x004fda000bf26070 */
[----:B------:R-:W-:Y:S01]  /*0b30*/  @!P1 IMAD.IADD R20, R1, 0x1, R20 ;  /* 0x0000000101149824 */ /* 0x000fe200078e0214 */
[----:B----4-:R-:W-:-:S04]  /*0b40*/  @!P0 VIMNMX.U16x2 R2, PT, PT, R2, 0x10001, !PT ;  /* 0x0001000102028848 */ /* 0x010fc80007fe0200 */
[----:B------:R-:W-:-:S05]  /*0b50*/  PRMT R15, R2, 0x7610, R15 ;  /* 0x00007610020f7816 */ /* 0x000fca000000000f */
[----:B------:R3:W-:Y:S04]  /*0b60*/  @!P0 STL.U8 [R21], R15 ;  /* 0x0000000f15008387 */ /* 0x0007e80000100000 */
[----:B------:R-:W2:Y:S01]  /*0b70*/  @!P1 LDL.U8 R2, [R20] ;  /* 0x0000000014029983 */ /* 0x000ea20000100000 */
[----:B------:R-:W-:-:S05]  /*0b80*/  VIADD R22, R22, 0x4 ;  /* 0x0000000416167836 */ /* 0x000fca0000000000 */
[----:B------:R-:W-:Y:S02]  /*0b90*/  ISETP.NE.AND P0, PT, R22, RZ, PT ;  /* 0x000000ff1600720c */ /* 0x000fe40003f05270 */
[----:B------:R-:W-:Y:S02]  /*0ba0*/  IADD3 R19, PT, PT, R19, 0x4, RZ ;  /* 0x0000000413137810 */ /* 0x000fe40007ffe0ff */
[----:B--2---:R-:W-:-:S05]  /*0bb0*/  @!P1 VIMNMX.U16x2 R2, PT, PT, R2, 0x10001, !PT ;  /* 0x0001000102029848 */ /* 0x004fca0007fe0200 */
[----:B------:R3:W-:Y:S04]  /*0bc0*/  @!P1 STL.U8 [R20], R2 ;  /* 0x0000000214009387 */ /* 0x0007e80000100000 */
[----:B------:R-:W-:Y:S05]  /*0bd0*/  @P0 BRA `(.L_x_21) ;  /* 0xfffffffc002c0947 */ /* 0x000fea000383ffff */
.L_x_10:
[----:B------:R-:W-:Y:S05]  /*0be0*/  BSYNC.RECONVERGENT B3 ;  /* 0x0000000000037941 */ /* 0x000fea0003800200 */
.L_x_9:
[----:B01----:R-:W0:Y:S01]  /*0bf0*/  LDC.64 R12, c[0x0][0x3b0] ;  /* 0x0000ec00ff0c7b82 */ /* 0x003e220000000a00 */
[----:B------:R-:W-:Y:S01]  /*0c00*/  ISETP.NE.AND P0, PT, R18, RZ, PT ;  /* 0x000000ff1200720c */ /* 0x000fe20003f05270 */
[----:B------:R-:W-:Y:S06]  /*0c10*/  BSSY.RECONVERGENT B3, `(.L_x_22) ;  /* 0x000003b000037945 */ /* 0x000fec0003800200 */
[----:B---3--:R-:W1:Y:S06]  /*0c20*/  LDC.64 R14, c[0x0][0x3a0] ;  /* 0x0000e800ff0e7b82 */ /* 0x008e6c0000000a00 */
[----:B------:R-:W-:Y:S05]  /*0c30*/  @!P0 BRA `(.L_x_23) ;  /* 0x0000000000e08947 */ /* 0x000fea0003800000 */
[----:B------:R-:W2:Y:S02]  /*0c40*/  LDC.64 R20, c[0x0][0x3a0] ;  /* 0x0000e800ff147b82 */ /* 0x000ea40000000a00 */
[----:B--2---:R-:W-:-:S06]  /*0c50*/  IMAD.WIDE R20, R19, 0x4, R20 ;  /* 0x0000000413147825 */ /* 0x004fcc00078e0214 */
[----:B------:R-:W2:Y:S01]  /*0c60*/  LDC R19, c[0x0][0x384] ;  /* 0x0000e100ff137b82 */ /* 0x000ea20000000800 */
[----:B------:R-:W3:Y:S01]  /*0c70*/  LDG.E R25, desc[UR4][R20.64] ;  /* 0x0000000414197981 */ /* 0x000ee2000c1e1900 */
[----:B------:R-:W-:Y:S01]  /*0c80*/  BSSY.RECONVERGENT B4, `(.L_x_24) ;  /* 0x0000007000047945 */ /* 0x000fe20003800200 */
[----:B------:R-:W-:Y:S01]  /*0c90*/  IMAD.MOV.U32 R22, RZ, RZ, R17 ;  /* 0x000000ffff167224 */ /* 0x000fe200078e0011 */
[----:B---3--:R-:W-:-:S13]  /*0ca0*/  ISETP.NE.AND P0, PT, R25, R16, PT ;  /* 0x000000101900720c */ /* 0x008fda0003f05270 */
[----:B--2---:R-:W-:Y:S05]  /*0cb0*/  @!P0 BRA `(.L_x_25) ;  /* 0x00000000000c8947 */ /* 0x004fea0003800000 */
[----:B------:R-:W2:Y:S02]  /*0cc0*/  LDC.64 R22, c[0x0][0x3b0] ;  /* 0x0000ec00ff167b82 */ /* 0x000ea40000000a00 */
[----:B--2---:R-:W-:-:S06]  /*0cd0*/  IMAD.WIDE R22, R25, 0x4, R22 ;  /* 0x0000000419167825 */ /* 0x004fcc00078e0216 */
[----:B------:R2:W5:Y:S02]  /*0ce0*/  LDG.E R22, desc[UR4][R22.64] ;  /* 0x0000000416167981 */ /* 0x000564000c1e1900 */
.L_x_25:
[----:B------:R-:W-:Y:S05]  /*0cf0*/  BSYNC.RECONVERGENT B4 ;  /* 0x0000000000047941 */ /* 0x000fea0003800200 */
.L_x_24:
[----:B-----5:R-:W-:Y:S01]  /*0d00*/  ISETP.GE.U32.AND P0, PT, R22, R19, PT ;  /* 0x000000131600720c */ /* 0x020fe20003f06070 */
[----:B------:R-:W-:Y:S01]  /*0d10*/  BSSY.RECONVERGENT B4, `(.L_x_26) ;  /* 0x0000007000047945 */ /* 0x000fe20003800200 */
[----:B------:R-:W-:-:S11]  /*0d20*/  ISETP.NE.AND P1, PT, R18, 0x1, PT ;  /* 0x000000011200780c */ /* 0x000fd60003f25270 */
[----:B------:R-:W-:Y:S05]  /*0d30*/  @P0 BRA `(.L_x_27) ;  /* 0x0000000000100947 */ /* 0x000fea0003800000 */
[----:B------:R-:W-:-:S05]  /*0d40*/  IMAD.IADD R22, R1, 0x1, R22 ;  /* 0x0000000101167824 */ /* 0x000fca00078e0216 */
[----:B------:R-:W3:Y:S02]  /*0d50*/  LDL.U8 R2, [R22] ;  /* 0x0000000016027983 */ /* 0x000ee40000100000 */
[----:B---3--:R-:W-:-:S05]  /*0d60*/  VIMNMX.U16x2 R2, PT, PT, R2, 0x10001, !PT ;  /* 0x0001000102027848 */ /* 0x008fca0007fe0200 */
[----:B------:R3:W-:Y:S02]  /*0d70*/  STL.U8 [R22], R2 ;  /* 0x0000000216007387 */ /* 0x0007e40000100000 */
.L_x_27:
[----:B------:R-:W-:Y:S05]  /*0d80*/  BSYNC.RECONVERGENT B4 ;  /* 0x0000000000047941 */ /* 0x000fea0003800200 */
.L_x_26:
[----:B------:R-:W-:Y:S05]  /*0d90*/  @!P1 BRA `(.L_x_23) ;  /* 0x0000000000889947 */ /* 0x000fea0003800000 */
[----:B------:R-:W4:Y:S01]  /*0da0*/  LDG.E R25, desc[UR4][R20.64+0x4] ;  /* 0x0000040414197981 */ /* 0x000f22000c1e1900 */
[----:B------:R-:W-:Y:S01]  /*0db0*/  BSSY.RECONVERGENT B4, `(.L_x_28) ;  /* 0x0000007000047945 */ /* 0x000fe20003800200 */
[----:B---3--:R-:W-:Y:S01]  /*0dc0*/  IMAD.MOV.U32 R22, RZ, RZ, R17 ;  /* 0x000000ffff167224 */ /* 0x008fe200078e0011 */
[----:B----4-:R-:W-:-:S13]  /*0dd0*/  ISETP.NE.AND P0, PT, R25, R16, PT ;  /* 0x000000101900720c */ /* 0x010fda0003f05270 */
[----:B------:R-:W-:Y:S05]  /*0de0*/  @!P0 BRA `(.L_x_29) ;  /* 0x00000000000c8947 */ /* 0x000fea0003800000 */
[----:B--2---:R-:W2:Y:S02]  /*0df0*/  LDC.64 R22, c[0x0][0x3b0] ;  /* 0x0000ec00ff167b82 */ /* 0x004ea40000000a00 */
[----:B--2---:R-:W-:-:S06]  /*0e00*/  IMAD.WIDE R22, R25, 0x4, R22 ;  /* 0x0000000419167825 */ /* 0x004fcc00078e0216 */
[----:B------:R3:W5:Y:S02]  /*0e10*/  LDG.E R22, desc[UR4][R22.64] ;  /* 0x0000000416167981 */ /* 0x000764000c1e1900 */
.L_x_29:
[----:B------:R-:W-:Y:S05]  /*0e20*/  BSYNC.RECONVERGENT B4 ;  /* 0x0000000000047941 */ /* 0x000fea0003800200 */
.L_x_28:
[----:B-----5:R-:W-:Y:S01]  /*0e30*/  ISETP.GE.U32.AND P0, PT, R22, R19, PT ;  /* 0x000000131600720c */ /* 0x020fe20003f06070 */
[----:B------:R-:W-:Y:S01]  /*0e40*/  BSSY.RECONVERGENT B4, `(.L_x_30) ;  /* 0x0000007000047945 */ /* 0x000fe20003800200 */
[----:B------:R-:W-:-:S11]  /*0e50*/  ISETP.NE.AND P1, PT, R18, 0x2, PT ;  /* 0x000000021200780c */ /* 0x000fd60003f25270 */
[----:B------:R-:W-:Y:S05]  /*0e60*/  @P0 BRA `(.L_x_31) ;  /* 0x0000000000100947 */ /* 0x000fea0003800000 */
[----:B------:R-:W-:-:S05]  /*0e70*/  IMAD.IADD R18, R1, 0x1, R22 ;  /* 0x0000000101127824 */ /* 0x000fca00078e0216 */
[----:B------:R-:W4:Y:S02]  /*0e80*/  LDL.U8 R2, [R18] ;  /* 0x0000000012027983 */ /* 0x000f240000100000 */
[----:B----4-:R-:W-:-:S05]  /*0e90*/  VIMNMX.U16x2 R2, PT, PT, R2, 0x10001, !PT ;  /* 0x0001000102027848 */ /* 0x010fca0007fe0200 */
[----:B------:R4:W-:Y:S02]  /*0ea0*/  STL.U8 [R18], R2 ;  /* 0x0000000212007387 */ /* 0x0009e40000100000 */
.L_x_31:
[----:B------:R-:W-:Y:S05]  /*0eb0*/  BSYNC.RECONVERGENT B4 ;  /* 0x0000000000047941 */ /* 0x000fea0003800200 */
.L_x_30:
[----:B------:R-:W-:Y:S05]  /*0ec0*/  @!P1 BRA `(.L_x_23) ;  /* 0x00000000003c9947 */ /* 0x000fea0003800000 */
[----:B--23--:R-:W2:Y:S01]  /*0ed0*/  LDG.E R23, desc[UR4][R20.64+0x8] ;  /* 0x0000080414177981 */ /* 0x00cea2000c1e1900 */
[----:B------:R-:W-:Y:S01]  /*0ee0*/  BSSY.RECONVERGENT B4, `(.L_x_32) ;  /* 0x0000007000047945 */ /* 0x000fe20003800200 */
[----:B----4-:R-:W-:Y:S01]  /*0ef0*/  IMAD.MOV.U32 R2, RZ, RZ, R17 ;  /* 0x000000ffff027224 */ /* 0x010fe200078e0011 */
[----:B--2---:R-:W-:-:S13]  /*0f00*/  ISETP.NE.AND P0, PT, R23, R16, PT ;  /* 0x000000101700720c */ /* 0x004fda0003f05270 */
[----:B------:R-:W-:Y:S05]  /*0f10*/  @!P0 BRA `(.L_x_33) ;  /* 0x00000000000c8947 */ /* 0x000fea0003800000 */
[----:B------:R-:W2:Y:S02]  /*0f20*/  LDC.64 R20, c[0x0][0x3b0] ;  /* 0x0000ec00ff147b82 */ /* 0x000ea40000000a00 */
[----:B--2---:R-:W-:-:S05]  /*0f30*/  IMAD.WIDE R20, R23, 0x4, R20 ;  /* 0x0000000417147825 */ /* 0x004fca00078e0214 */
[----:B------:R2:W5:Y:S02]  /*0f40*/  LDG.E R2, desc[UR4][R20.64] ;  /* 0x0000000414027981 */ /* 0x000564000c1e1900 */
.L_x_33:
[----:B------:R-:W-:Y:S05]  /*0f50*/  BSYNC.RECONVERGENT B4 ;  /* 0x0000000000047941 */ /* 0x000fea0003800200 */
.L_x_32:
[----:B-----5:R-:W-:-:S13]  /*0f60*/  ISETP.GE.U32.AND P0, PT, R2, R19, PT ;  /* 0x000000130200720c */ /* 0x020fda0003f06070 */
[----:B------:R-:W-:Y:S05]  /*0f70*/  @P0 BRA `(.L_x_23) ;  /* 0x0000000000100947 */ /* 0x000fea0003800000 */
[----:B------:R-:W-:-:S05]  /*0f80*/  IADD3 R18, PT, PT, R1, R2, RZ ;  /* 0x0000000201127210 */ /* 0x000fca0007ffe0ff */
[----:B------:R-:W3:Y:S02]  /*0f90*/  LDL.U8 R2, [R18] ;  /* 0x0000000012027983 */ /* 0x000ee40000100000 */
[----:B---3--:R-:W-:-:S05]  /*0fa0*/  VIMNMX.U16x2 R2, PT, PT, R2, 0x10001, !PT ;  /* 0x0001000102027848 */ /* 0x008fca0007fe0200 */
[----:B------:R3:W-:Y:S02]  /*0fb0*/  STL.U8 [R18], R2 ;  /* 0x0000000212007387 */ /* 0x0007e40000100000 */
.L_x_23:
[----:B------:R-:W-:Y:S05]  /*0fc0*/  BSYNC.RECONVERGENT B3 ;  /* 0x0000000000037941 */ /* 0x000fea0003800200 */
.L_x_22:
[----:B-1-34-:R-:W-:-:S06]  /*0fd0*/  IMAD.WIDE R18, R3, 0x4, R14 ;  /* 0x0000000403127825 */ /* 0x01afcc00078e020e */
[----:B------:R-:W3:Y:S01]  /*0fe0*/  LDG.E R19, desc[UR4][R18.64] ;  /* 0x0000000412137981 */ /* 0x000ee2000c1e1900 */
[----:B------:R-:W-:Y:S01]  /*0ff0*/  BSSY.RELIABLE B3, `(.L_x_34) ;  /* 0x0000009000037945 */ /* 0x000fe20003800100 */
[----:B---3--:R-:W-:-:S13]  /*1000*/  ISETP.NE.AND P0, PT, R19, R16, PT ;  /* 0x000000101300720c */ /* 0x008fda0003f05270 */
[----:B------:R-:W-:Y:S05]  /*1010*/  @!P0 BRA `(.L_x_35) ;  /* 0x0000000000188947 */ /* 0x000fea0003800000 */
[----:B0-2---:R-:W-:-:S06]  /*1020*/  IMAD.WIDE R20, R19, 0x4, R12 ;  /* 0x0000000413147825 */ /* 0x005fcc00078e020c */
[----:B------:R-:W2:Y:S01]  /*1030*/  LDG.E R20, desc[UR4][R20.64] ;  /* 0x0000000414147981 */ /* 0x000ea2000c1e1900 */
[----:B------:R-:W-:Y:S01]  /*1040*/  IMAD.MOV.U32 R19, RZ, RZ, RZ ;  /* 0x000000ffff137224 */ /* 0x000fe200078e00ff */
[----:B--2---:R-:W-:-:S13]  /*1050*/  ISETP.NE.AND P0, PT, R20, R17, PT ;  /* 0x000000111400720c */ /* 0x004fda0003f05270 */
[----:B------:R-:W-:Y:S05]  /*1060*/  @!P0 BREAK.RELIABLE B3 ;  /* 0x0000000000038942 */ /* 0x000fea0003800100 */
[----:B------:R-:W-:Y:S05]  /*1070*/  @!P0 BRA `(.L_x_8) ;  /* 0x0000000000148947 */ /* 0x000fea0003800000 */
.L_x_35:
[----:B------:R-:W-:Y:S05]  /*1080*/  BSYNC.RELIABLE B3 ;  /* 0x0000000000037941 */ /* 0x000fea0003800100 */
.L_x_34:
[----:B------:R-:W-:-:S05]  /*1090*/  VIADD R3, R3, 0x1 ;  /* 0x0000000103037836 */ /* 0x000fca0000000000 */
[----:B------:R-:W-:-:S13]  /*10a0*/  ISETP.NE.AND P0, PT, R3, R4, PT ;  /* 0x000000040300720c */ /* 0x000fda0003f05270 */
[----:B------:R-:W-:Y:S05]  /*10b0*/  @P0 BRA `(.L_x_22) ;  /* 0xfffffffc00c40947 */ /* 0x000fea000383ffff */
[----:B------:R-:W-:-:S07]  /*10c0*/  IMAD.MOV.U32 R19, RZ, RZ, 0x1 ;  /* 0x00000001ff137424 */ /* 0x000fce00078e00ff */
.L_x_8:
[----:B------:R-:W-:Y:S05]  /*10d0*/  BSYNC.RECONVERGENT B0 ;  /* 0x0000000000007941 */ /* 0x000fea0003800200 */
.L_x_7:
[----:B------:R-:W-:-:S06]  /*10e0*/  IMAD.IADD R2, R1, 0x1, R0 ;  /* 0x0000000101027824 */ /* 0x000fcc00078e0200 */
[----:B------:R-:W3:Y:S01]  /*10f0*/  LDL.U8 R2, [R2] ;  /* 0x0000000002027983 */ /* 0x000ee20000100000 */
[----:B------:R-:W-:Y:S01]  /*1100*/  VIADD R5, R5, 0x1 ;  /* 0x0000000105057836 */ /* 0x000fe20000000000 */
[----:B------:R-:W-:-:S04]  /*1110*/  IADD3 R19, PT, PT, R19, R6, RZ ;  /* 0x0000000613137210 */ /* 0x000fc80007ffe0ff */
[----:B------:R-:W-:Y:S01]  /*1120*/  ISETP.NE.AND P1, PT, R5, R8, PT ;  /* 0x000000080500720c */ /* 0x000fe20003f25270 */
[----:B------:R-:W-:Y:S01]  /*1130*/  VIADD R6, R19, 0xffffffff ;  /* 0xffffffff13067836 */ /* 0x000fe20000000000 */
[----:B---3--:R-:W-:-:S13]  /*1140*/  ISETP.NE.AND P0, PT, R2, RZ, PT ;  /* 0x000000ff0200720c */ /* 0x008fda0003f05270 */
[----:B------:R-:W-:Y:S01]  /*1150*/  @P0 IMAD.MOV R6, RZ, RZ, R19 ;  /* 0x000000ffff060224 */ /* 0x000fe200078e0213 */
[----:B------:R-:W-:Y:S06]  /*1160*/  @P1 BRA `(.L_x_36) ;  /* 0xfffffff000541947 */ /* 0x000fec000383ffff */
.L_x_6:
[----:B------:R-:W-:Y:S05]  /*1170*/  BSYNC.RECONVERGENT B1 ;  /* 0x0000000000017941 */ /* 0x000fea0003800200 */
.L_x_5:
[----:B------:R-:W-:Y:S02]  /*1180*/  ISETP.GT.AND P0, PT, R6, R7, PT ;  /* 0x000000070600720c */ /* 0x000fe40003f04270 */
[----:B------:R-:W-:Y:S02]  /*1190*/  VIMNMX R7, PT, PT, R7, R6, !PT ;  /* 0x0000000607077248 */ /* 0x000fe40007fe0100 */
[----:B------:R-:W-:-:S09]  /*11a0*/  SEL R9, R0, R9, P0 ;  /* 0x0000000900097207 */ /* 0x000fd20000000000 */
.L_x_4:
[----:B------:R-:W-:Y:S05]  /*11b0*/  BSYNC.RECONVERGENT B2 ;  /* 0x0000000000027941 */ /* 0x000fea0003800200 */
.L_x_3:
[----:B------:R-:W1:Y:S01]  /*11c0*/  LDCU UR6, c[0x0][0x384] ;  /* 0x00007080ff0677ac */ /* 0x000e620008000800 */
[----:B------:R-:W-:-:S05]  /*11d0*/  VIADD R0, R0, 0x1 ;  /* 0x0000000100007836 */ /* 0x000fca0000000000 */
[----:B-1----:R-:W-:-:S13]  /*11e0*/  ISETP.NE.AND P0, PT, R0, UR6, PT ;  /* 0x0000000600007c0c */ /* 0x002fda000bf05270 */
[----:B------:R-:W-:Y:S05]  /*11f0*/  @P0 BRA `(.L_x_37) ;  /* 0xffffffec00f00947 */ /* 0x000fea000383ffff */
.L_x_2:
[----:B------:R-:W1:Y:S08]  /*1200*/  LDC.64 R2, c[0x0][0x3c0] ;  /* 0x0000f000ff027b82 */ /* 0x000e700000000a00 */
[----:B------:R-:W3:Y:S01]  /*1210*/  LDC.64 R4, c[0x0][0x3c8] ;  /* 0x0000f200ff047b82 */ /* 0x000ee20000000a00 */
[----:B-1----:R-:W-:-:S05]  /*1220*/  IMAD.WIDE R2, R16, 0x4, R2 ;  /* 0x0000000410027825 */ /* 0x002fca00078e0202 */
[----:B------:R-:W-:Y:S01]  /*1230*/  STG.E desc[UR4][R2.64], R7 ;  /* 0x0000000702007986 */ /* 0x000fe2000c101904 */
[----:B---3--:R-:W-:-:S05]  /*1240*/  IMAD.WIDE R16, R16, 0x4, R4 ;  /* 0x0000000410107825 */ /* 0x008fca00078e0204 */
[----:B------:R-:W-:Y:S01]  /*1250*/  STG.E desc[UR4][R16.64], R9 ;  /* 0x0000000910007986 */ /* 0x000fe2000c101904 */
[----:B------:R-:W-:Y:S05]  /*1260*/  EXIT ;  /* 0x000000000000794d */ /* 0x000fea0003800000 */
.L_x_1:
[----:B------:R-:W0:Y:S01]  /*1270*/  LDC.64 R2, c[0x0][0x3c0] ;  /* 0x0000f000ff027b82 */ /* 0x000e220000000a00 */
[----:B------:R-:W-:-:S07]  /*1280*/  IMAD.MOV.U32 R7, RZ, RZ, 0xff ;  /* 0x000000ffff077424 */ /* 0x000fce00078e00ff */
[----:B------:R-:W1:Y:S01]  /*1290*/  LDC.64 R4, c[0x0][0x3c8] ;  /* 0x0000f200ff047b82 */ /* 0x000e620000000a00 */
[----:B0-----:R-:W-:-:S05]  /*12a0*/  IMAD.WIDE R2, R16, 0x4, R2 ;  /* 0x0000000410027825 */ /* 0x001fca00078e0202 */
[----:B------:R-:W-:Y:S01]  /*12b0*/  STG.E desc[UR4][R2.64], RZ ;  /* 0x000000ff02007986 */ /* 0x000fe2000c101904 */
[----:B-1----:R-:W-:-:S05]  /*12c0*/  IMAD.WIDE R4, R16, 0x4, R4 ;  /* 0x0000000410047825 */ /* 0x002fca00078e0204 */
[----:B------:R-:W-:Y:S01]  /*12d0*/  STG.E desc[UR4][R4.64], R7 ;  /* 0x0000000704007986 */ /* 0x000fe2000c101904 */
[----:B------:R-:W-:Y:S05]  /*12e0*/  EXIT ;  /* 0x000000000000794d */ /* 0x000fea0003800000 */
.L_x_38:
        /* <DEDUP_REMOVED lines=9> */
.L_x_121:


//--------------------- .text.execute_label_assignments --------------------------
	.section	.text.execute_label_assignments,"ax",@progbits
	.align	128
        .global         execute_label_assignments
        .type           execute_label_assignments,@function
        .size           execute_label_assignments,(.L_x_122 - execute_label_assignments)
        .other          execute_label_assignments,@"STO_CUDA_ENTRY STV_DEFAULT"
execute_label_assignments:
.text.execute_label_assignments:
[----:B------:R-:W-:Y:S01]  /*0000*/  LDC R1, c[0x0][0x37c] ;  /* 0x0000df00ff017b82 */ /* 0x000fe20000000800 */
[----:B------:R-:W0:Y:S07]  /*0010*/  S2R R0, SR_TID.X ;  /* 0x0000000000007919 */ /* 0x000e2e0000002100 */
[----:B------:R-:W0:Y:S02]  /*0020*/  S2UR UR4, SR_CTAID.X ;  /* 0x00000000000479c3 */ /* 0x000e240000002500 */
[----:B0-----:R-:W-:-:S13]  /*0030*/  LOP3.LUT P0, RZ, R0, UR4, RZ, 0xfc, !PT ;  /* 0x0000000400ff7c12 */ /* 0x001fda000f80fcff */
[----:B------:R-:W-:Y:S05]  /*0040*/  @P0 EXIT ;  /* 0x000000000000094d */ /* 0x000fea0003800000 */
[----:B------:R-:W0:Y:S01]  /*0050*/  LDC R11, c[0x0][0x384] ;  /* 0x0000e100ff0b7b82 */ /* 0x000e220000000800 */
[----:B------:R-:W1:Y:S01]  /*0060*/  LDCU.64 UR6, c[0x0][0x358] ;  /* 0x00006b00ff0677ac */ /* 0x000e620008000a00 */
[----:B0-----:R-:W-:-:S13]  /*0070*/  ISETP.GE.AND P0, PT, R11, 0x1, PT ;  /* 0x000000010b00780c */ /* 0x001fda0003f06270 */
[----:B-1----:R-:W-:Y:S05]  /*0080*/  @!P0 BRA `(.L_x_39) ;  /* 0x0000000400048947 */ /* 0x002fea0003800000 */
[C---:B------:R-:W-:Y:S01]  /*0090*/  ISETP.GE.U32.AND P0, PT, R11.reuse, 0x10, PT ;  /* 0x000000100b00780c */ /* 0x040fe20003f06070 */
[----:B------:R-:W-:Y:S01]  /*00a0*/  IMAD.MOV.U32 R7, RZ, RZ, RZ ;  /* 0x000000ffff077224 */ /* 0x000fe200078e00ff */
[----:B------:R-:W-:-:S04]  /*00b0*/  LOP3.LUT R6, R11, 0xf, RZ, 0xc0, !PT ;  /* 0x0000000f0b067812 */ /* 0x000fc800078ec0ff */
[----:B------:R-:W-:-:S07]  /*00c0*/  ISETP.NE.AND P1, PT, R6, RZ, PT ;  /* 0x000000ff0600720c */ /* 0x000fce0003f25270 */
[----:B------:R-:W-:Y:S06]  /*00d0*/  @!P0 BRA `(.L_x_40) ;  /* 0x00000000005c8947 */ /* 0x000fec0003800000 */
[----:B------:R-:W0:Y:S01]  /*00e0*/  LDC.64 R4, c[0x0][0x3a8] ;  /* 0x0000ea00ff047b82 */ /* 0x000e220000000a00 */
[----:B------:R-:W-:Y:S01]  /*00f0*/  LOP3.LUT R7, R11, 0x7ffffff0, RZ, 0xc0, !PT ;  /* 0x7ffffff00b077812 */ /* 0x000fe200078ec0ff */
[----:B------:R-:W-:-:S07]  /*0100*/  IMAD.MOV.U32 R0, RZ, RZ, RZ ;  /* 0x000000ffff007224 */ /* 0x000fce00078e00ff */
.L_x_41:
[----:B01----:R-:W-:-:S04]  /*0110*/  IMAD.WIDE.U32 R2, R0, 0x4, R4 ;  /* 0x0000000400027825 */ /* 0x003fc800078e0004 */
[----:B------:R-:W-:Y:S01]  /*0120*/  VIADD R0, R0, 0x10 ;  /* 0x0000001000007836 */ /* 0x000fe20000000000 */
[----:B------:R1:W-:Y:S04]  /*0130*/  STG.E desc[UR6][R2.64], RZ ;  /* 0x000000ff02007986 */ /* 0x0003e8000c101906 */
[----:B------:R-:W-:Y:S01]  /*0140*/  ISETP.NE.AND P0, PT, R0, R7, PT ;  /* 0x000000070000720c */ /* 0x000fe20003f05270 */
[----:B------:R1:W-:Y:S04]  /*0150*/  STG.E desc[UR6][R2.64+0x4], RZ ;  /* 0x000004ff02007986 */ /* 0x0003e8000c101906 */
        /* <DEDUP_REMOVED lines=13> */
[----:B------:R1:W-:Y:S01]  /*0230*/  STG.E desc[UR6][R2.64+0x3c], RZ ;  /* 0x00003cff02007986 */ /* 0x0003e2000c101906 */
[----:B------:R-:W-:Y:S05]  /*0240*/  @P0 BRA `(.L_x_41) ;  /* 0xfffffffc00b00947 */ /* 0x000fea000383ffff */
.L_x_40:
[----:B------:R-:W-:Y:S05]  /*0250*/  @!P1 BRA `(.L_x_39) ;  /* 0x0000000000909947 */ /* 0x000fea0003800000 */
[----:B------:R-:W-:Y:S02]  /*0260*/  ISETP.GE.U32.AND P0, PT, R6, 0x8, PT ;  /* 0x000000080600780c */ /* 0x000fe40003f06070 */
[----:B------:R-:W-:-:S04]  /*0270*/  LOP3.LUT R0, R11, 0x7, RZ, 0xc0, !PT ;  /* 0x000000070b007812 */ /* 0x000fc800078ec0ff */
[----:B------:R-:W-:-:S07]  /*0280*/  ISETP.NE.AND P1, PT, R0, RZ, PT ;  /* 0x000000ff0000720c */ /* 0x000fce0003f25270 */
[----:B------:R-:W-:Y:S06]  /*0290*/  @!P0 BRA `(.L_x_42) ;  /* 0x00000000002c8947 */ /* 0x000fec0003800000 */
[----:B-1----:R-:W0:Y:S02]  /*02a0*/  LDC.64 R2, c[0x0][0x3a8] ;  /* 0x0000ea00ff027b82 */ /* 0x002e240000000a00 */
[----:B0-----:R-:W-:-:S04]  /*02b0*/  IMAD.WIDE.U32 R2, R7, 0x4, R2 ;  /* 0x0000000407027825 */ /* 0x001fc800078e0002 */
[----:B------:R-:W-:Y:S01]  /*02c0*/  VIADD R7, R7, 0x8 ;  /* 0x0000000807077836 */ /* 0x000fe20000000000 */
[----:B------:R0:W-:Y:S04]  /*02d0*/  STG.E desc[UR6][R2.64], RZ ;  /* 0x000000ff02007986 */ /* 0x0001e8000c101906 */
[----:B------:R0:W-:Y:S04]  /*02e0*/  STG.E desc[UR6][R2.64+0x4], RZ ;  /* 0x000004ff02007986 */ /* 0x0001e8000c101906 */
[----:B------:R0:W-:Y:S04]  /*02f0*/  STG.E desc[UR6][R2.64+0x8], RZ ;  /* 0x000008ff02007986 */ /* 0x0001e8000c101906 */
[----:B------:R0:W-:Y:S04]  /*0300*/  STG.E desc[UR6][R2.64+0xc], RZ ;  /* 0x00000cff02007986 */ /* 0x0001e8000c101906 */
[----:B------:R0:W-:Y:S04]  /*0310*/  STG.E desc[UR6][R2.64+0x10], RZ ;  /* 0x000010ff02007986 */ /* 0x0001e8000c101906 */
[----:B------:R0:W-:Y:S04]  /*0320*/  STG.E desc[UR6][R2.64+0x14], RZ ;  /* 0x000014ff02007986 */ /* 0x0001e8000c101906 */
[----:B------:R0:W-:Y:S04]  /*0330*/  STG.E desc[UR6][R2.64+0x18], RZ ;  /* 0x000018ff02007986 */ /* 0x0001e8000c101906 */
[----:B------:R0:W-:Y:S02]  /*0340*/  STG.E desc[UR6][R2.64+0x1c], RZ ;  /* 0x00001cff02007986 */ /* 0x0001e4000c101906 */
.L_x_42:
[----:B------:R-:W-:Y:S05]  /*0350*/  @!P1 BRA `(.L_x_39) ;  /* 0x0000000000509947 */ /* 0x000fea0003800000 */
[----:B------:R-:W-:Y:S02]  /*0360*/  ISETP.GE.U32.AND P0, PT, R0, 0x4, PT ;  /* 0x000000040000780c */ /* 0x000fe40003f06070 */
[----:B------:R-:W-:-:S04]  /*0370*/  LOP3.LUT R6, R11, 0x3, RZ, 0xc0, !PT ;  /* 0x000000030b067812 */ /* 0x000fc800078ec0ff */
[----:B------:R-:W-:-:S07]  /*0380*/  ISETP.NE.AND P1, PT, R6, RZ, PT ;  /* 0x000000ff0600720c */ /* 0x000fce0003f25270 */
[----:B------:R-:W-:Y:S06]  /*0390*/  @!P0 BRA `(.L_x_43) ;  /* 0x00000000001c8947 */ /* 0x000fec0003800000 */
[----:B01----:R-:W0:Y:S02]  /*03a0*/  LDC.64 R2, c[0x0][0x3a8] ;  /* 0x0000ea00ff027b82 */ /* 0x003e240000000a00 */
[----:B0-----:R-:W-:-:S04]  /*03b0*/  IMAD.WIDE.U32 R2, R7, 0x4, R2 ;  /* 0x0000000407027825 */ /* 0x001fc800078e0002 */
[----:B------:R-:W-:Y:S01]  /*03c0*/  VIADD R7, R7, 0x4 ;  /* 0x0000000407077836 */ /* 0x000fe20000000000 */
[----:B------:R2:W-:Y:S04]  /*03d0*/  STG.E desc[UR6][R2.64], RZ ;  /* 0x000000ff02007986 */ /* 0x0005e8000c101906 */
[----:B------:R2:W-:Y:S04]  /*03e0*/  STG.E desc[UR6][R2.64+0x4], RZ ;  /* 0x000004ff02007986 */ /* 0x0005e8000c101906 */
[----:B------:R2:W-:Y:S04]  /*03f0*/  STG.E desc[UR6][R2.64+0x8], RZ ;  /* 0x000008ff02007986 */ /* 0x0005e8000c101906 */
[----:B------:R2:W-:Y:S02]  /*0400*/  STG.E desc[UR6][R2.64+0xc], RZ ;  /* 0x00000cff02007986 */ /* 0x0005e4000c101906 */
.L_x_43:
[----:B------:R-:W-:Y:S05]  /*0410*/  @!P1 BRA `(.L_x_39) ;  /* 0x0000000000209947 */ /* 0x000fea0003800000 */
[----:B------:R-:W3:Y:S01]  /*0420*/  LDC.64 R4, c[0x0][0x3a8] ;  /* 0x0000ea00ff047b82 */ /* 0x000ee20000000a00 */
[----:B------:R-:W-:-:S05]  /*0430*/  UMOV UR4, URZ ;  /* 0x000000ff00047c82 */ /* 0x000fca0008000000 */
.L_x_44:
[----:B------:R-:W-:Y:S01]  /*0440*/  UIADD3 UR4, UPT, UPT, UR4, 0x1, URZ ;  /* 0x0000000104047890 */ /* 0x000fe2000fffe0ff */
[----:B0123--:R-:W-:-:S04]  /*0450*/  IMAD.WIDE.U32 R2, R7, 0x4, R4 ;  /* 0x0000000407027825 */ /* 0x00ffc800078e0004 */
[----:B------:R-:W-:Y:S01]  /*0460*/  VIADD R7, R7, 0x1 ;  /* 0x0000000107077836 */ /* 0x000fe20000000000 */
[----:B------:R-:W-:Y:S01]  /*0470*/  ISETP.NE.AND P0, PT, R6, UR4, PT ;  /* 0x0000000406007c0c */ /* 0x000fe2000bf05270 */
[----:B------:R4:W-:-:S12]  /*0480*/  STG.E desc[UR6][R2.64], RZ ;  /* 0x000000ff02007986 */ /* 0x0009d8000c101906 */
[----:B----4-:R-:W-:Y:S05]  /*0490*/  @P0 BRA `(.L_x_44) ;  /* 0xfffffffc00e80947 */ /* 0x010fea000383ffff */
.L_x_39:
[----:B------:R-:W3:Y:S02]  /*04a0*/  LDCU UR4, c[0x0][0x380] ;  /* 0x00007000ff0477ac */ /* 0x000ee40008000800 */
[----:B---3--:R-:W-:-:S09]  /*04b0*/  UISETP.GE.AND UP0, UPT, UR4, 0x1, UPT ;  /* 0x000000010400788c */ /* 0x008fd2000bf06270 */
[----:B------:R-:W-:Y:S05]  /*04c0*/  BRA.U !UP0, `(.L_x_45) ;  /* 0x0000001d08847547 */ /* 0x000fea000b800000 */
[----:B------:R-:W-:-:S13]  /*04d0*/  ISETP.GT.AND P0, PT, R11, RZ, PT ;  /* 0x000000ff0b00720c */ /* 0x000fda0003f04270 */
[----:B------:R-:W-:Y:S05]  /*04e0*/  @P0 BRA `(.L_x_46) ;  /* 0x0000000400a80947 */ /* 0x000fea0003800000 */
[----:B------:R-:W-:-:S07]  /*04f0*/  IMAD.MOV.U32 R0, RZ, RZ, RZ ;  /* 0x000000ffff007224 */ /* 0x000fce00078e00ff */
.L_x_52:
[----:B0-----:R-:W3:Y:S08]  /*0500*/  LDC.64 R8, c[0x0][0x398] ;  /* 0x0000e600ff087b82 */ /* 0x001ef00000000a00 */
[----:B012---:R-:W0:Y:S08]  /*0510*/  LDC.64 R2, c[0x0][0x390] ;  /* 0x0000e400ff027b82 */ /* 0x007e300000000a00 */
[----:B------:R-:W1:Y:S01]  /*0520*/  LDC.64 R4, c[0x0][0x380] ;  /* 0x0000e000ff047b82 */ /* 0x000e620000000a00 */
[----:B---3--:R-:W-:-:S06]  /*0530*/  IMAD.WIDE.U32 R8, R0, 0x4, R8 ;  /* 0x0000000400087825 */ /* 0x008fcc00078e0008 */
[----:B------:R-:W1:Y:S01]  /*0540*/  LDG.E R8, desc[UR6][R8.64] ;  /* 0x0000000608087981 */ /* 0x000e62000c1e1900 */
[----:B0-----:R-:W-:-:S05]  /*0550*/  IMAD.WIDE.U32 R2, R0, 0x4, R2 ;  /* 0x0000000400027825 */ /* 0x001fca00078e0002 */
[----:B------:R-:W2:Y:S01]  /*0560*/  LDG.E R15, desc[UR6][R2.64] ;  /* 0x00000006020f7981 */ /* 0x000ea2000c1e1900 */
[----:B-1----:R-:W-:-:S04]  /*0570*/  ISETP.GE.AND P0, PT, R8, R5, PT ;  /* 0x000000050800720c */ /* 0x002fc80003f06270 */
[----:B------:R-:W-:-:S04]  /*0580*/  ISETP.LT.OR P0, PT, R8, RZ, P0 ;  /* 0x000000ff0800720c */ /* 0x000fc80000701670 */
[----:B--2---:R-:W-:-:S13]  /*0590*/  ISETP.GE.U32.OR P0, PT, R15, R4, P0 ;  /* 0x000000040f00720c */ /* 0x004fda0000706470 */
[----:B------:R-:W-:Y:S05]  /*05a0*/  @P0 BRA `(.L_x_47) ;  /* 0x0000000400640947 */ /* 0x000fea0003800000 */
[----:B------:R-:W0:Y:S01]  /*05b0*/  LDC.64 R6, c[0x0][0x3a8] ;  /* 0x0000ea00ff067b82 */ /* 0x000e220000000a00 */
[----:B------:R-:W1:Y:S01]  /*05c0*/  LDCU UR4, c[0x0][0x388] ;  /* 0x00007100ff0477ac */ /* 0x000e620008000800 */
[----:B0-----:R-:W-:-:S05]  /*05d0*/  IMAD.WIDE.U32 R6, R8, 0x4, R6 ;  /* 0x0000000408067825 */ /* 0x001fca00078e0006 */
[----:B------:R-:W1:Y:S02]  /*05e0*/  LDG.E R2, desc[UR6][R6.64] ;  /* 0x0000000606027981 */ /* 0x000e64000c1e1900 */
[----:B-1----:R-:W-:-:S13]  /*05f0*/  ISETP.GE.AND P0, PT, R2, UR4, PT ;  /* 0x0000000402007c0c */ /* 0x002fda000bf06270 */
[----:B------:R-:W-:Y:S05]  /*0600*/  @P0 BRA `(.L_x_48) ;  /* 0x00000000001c0947 */ /* 0x000fea0003800000 */
[----:B------:R-:W0:Y:S02]  /*0610*/  LDC.64 R2, c[0x0][0x3a0] ;  /* 0x0000e800ff027b82 */ /* 0x000e240000000a00 */
[----:B0-----:R-:W-:-:S05]  /*0620*/  IMAD.WIDE.U32 R2, R15, 0x4, R2 ;  /* 0x000000040f027825 */ /* 0x001fca00078e0002 */
[----:B------:R0:W-:Y:S04]  /*0630*/  STG.E desc[UR6][R2.64], R8 ;  /* 0x0000000802007986 */ /* 0x0001e8000c101906 */
[----:B------:R-:W2:Y:S02]  /*0640*/  LDG.E R4, desc[UR6][R6.64] ;  /* 0x0000000606047981 */ /* 0x000ea4000c1e1900 */
[----:B--2---:R-:W-:-:S05]  /*0650*/  VIADD R5, R4, 0x1 ;  /* 0x0000000104057836 */ /* 0x004fca0000000000 */
[----:B------:R0:W-:Y:S01]  /*0660*/  STG.E desc[UR6][R6.64], R5 ;  /* 0x0000000506007986 */ /* 0x0001e2000c101906 */
[----:B------:R-:W-:Y:S05]  /*0670*/  BRA `(.L_x_47) ;  /* 0x0000000400307947 */ /* 0x000fea0003800000 */
.L_x_48:
[----:B------:R-:W-:Y:S01]  /*0680*/  IABS R6, R5 ;  /* 0x0000000500067213 */ /* 0x000fe20000000000 */
[----:B------:R-:W0:Y:S01]  /*0690*/  LDC.64 R10, c[0x0][0x3a0] ;  /* 0x0000e800ff0a7b82 */ /* 0x000e220000000a00 */
[----:B------:R-:W-:Y:S01]  /*06a0*/  IMAD.IADD R8, R8, 0x1, R5 ;  /* 0x0000000108087824 */ /* 0x000fe200078e0205 */
[----:B------:R-:W1:Y:S01]  /*06b0*/  LDCU UR4, c[0x0][0x388] ;  /* 0x00007100ff0477ac */ /* 0x000e620008000800 */
[----:B------:R-:W2:Y:S05]  /*06c0*/  I2F.RP R4, R6 ;  /* 0x0000000600047306 */ /* 0x000eaa0000209400 */
[----:B------:R-:W3:Y:S08]  /*06d0*/  LDC R7, c[0x0][0x384] ;  /* 0x0000e100ff077b82 */ /* 0x000ef00000000800 */
[----:B------:R-:W4:Y:S01]  /*06e0*/  LDC.64 R2, c[0x0][0x3a8] ;  /* 0x0000ea00ff027b82 */ /* 0x000f220000000a00 */
[----:B--2---:R-:W2:Y:S02]  /*06f0*/  MUFU.RCP R4, R4 ;  /* 0x0000000400047308 */ /* 0x004ea40000001000 */
[----:B--2---:R-:W-:-:S02]  /*0700*/  VIADD R12, R4, 0xffffffe ;  /* 0x0ffffffe040c7836 */ /* 0x004fc40000000000 */
[----:B0-----:R-:W-:-:S04]  /*0710*/  IMAD.WIDE.U32 R4, R15, 0x4, R10 ;  /* 0x000000040f047825 */ /* 0x001fc800078e000a */
[----:B------:R0:W2:Y:S01]  /*0720*/  F2I.FTZ.U32.TRUNC.NTZ R13, R12 ;  /* 0x0000000c000d7305 */ /* 0x0000a2000021f000 */
[----:B------:R-:W-:Y:S02]  /*0730*/  IMAD.MOV.U32 R11, RZ, RZ, 0x1 ;  /* 0x00000001ff0b7424 */ /* 0x000fe400078e00ff */
[----:B0-----:R-:W-:Y:S02]  /*0740*/  IMAD.MOV.U32 R12, RZ, RZ, RZ ;  /* 0x000000ffff0c7224 */ /* 0x001fe400078e00ff */
[----:B--2---:R-:W-:-:S04]  /*0750*/  IMAD.MOV R9, RZ, RZ, -R13 ;  /* 0x000000ffff097224 */ /* 0x004fc800078e0a0d */
[----:B------:R-:W-:-:S04]  /*0760*/  IMAD R9, R9, R6, RZ ;  /* 0x0000000609097224 */ /* 0x000fc800078e02ff */
[----:B-1-34-:R-:W-:-:S07]  /*0770*/  IMAD.HI.U32 R9, R13, R9, R12 ;  /* 0x000000090d097227 */ /* 0x01afce00078e000c */
.L_x_51:
[----:B0-----:R-:W-:Y:S01]  /*0780*/  IMAD.IADD R14, R8, 0x1, -R11 ;  /* 0x00000001080e7824 */ /* 0x001fe200078e0a0b */
[----:B------:R-:W-:-:S04]  /*0790*/  IABS R10, R7 ;  /* 0x00000007000a7213 */ /* 0x000fc80000000000 */
[----:B------:R-:W-:Y:S02]  /*07a0*/  IABS R13, R14 ;  /* 0x0000000e000d7213 */ /* 0x000fe40000000000 */
[----:B------:R-:W-:-:S03]  /*07b0*/  ISETP.GE.AND P1, PT, R14, RZ, PT ;  /* 0x000000ff0e00720c */ /* 0x000fc60003f26270 */
[----:B------:R-:W-:-:S04]  /*07c0*/  IMAD.HI.U32 R12, R9, R13, RZ ;  /* 0x0000000d090c7227 */ /* 0x000fc800078e00ff */
[----:B------:R-:W-:-:S04]  /*07d0*/  IMAD.MOV R12, RZ, RZ, -R12 ;  /* 0x000000ffff0c7224 */ /* 0x000fc800078e0a0c */
[----:B------:R-:W-:Y:S01]  /*07e0*/  IMAD R13, R10, R12, R13 ;  /* 0x0000000c0a0d7224 */ /* 0x000fe200078e020d */
[----:B------:R-:W-:-:S04]  /*07f0*/  LOP3.LUT R12, RZ, R7, RZ, 0x33, !PT ;  /* 0x00000007ff0c7212 */ /* 0x000fc800078e33ff */
[----:B------:R-:W-:-:S13]  /*0800*/  ISETP.GT.U32.AND P0, PT, R6, R13, PT ;  /* 0x0000000d0600720c */ /* 0x000fda0003f04070 */
[----:B------:R-:W-:-:S05]  /*0810*/  @!P0 IMAD.IADD R13, R13, 0x1, -R10 ;  /* 0x000000010d0d8824 */ /* 0x000fca00078e0a0a */
[----:B------:R-:W-:-:S13]  /*0820*/  ISETP.GT.U32.AND P0, PT, R6, R13, PT ;  /* 0x0000000d0600720c */ /* 0x000fda0003f04070 */
[----:B------:R-:W-:Y:S02]  /*0830*/  @!P0 IADD3 R13, PT, PT, R13, -R10, RZ ;  /* 0x8000000a0d0d8210 */ /* 0x000fe40007ffe0ff */
[----:B------:R-:W-:-:S03]  /*0840*/  ISETP.NE.AND P0, PT, R7, RZ, PT ;  /* 0x000000ff0700720c */ /* 0x000fc60003f05270 */
[----:B------:R-:W-:-:S05]  /*0850*/  @!P1 IMAD.MOV R13, RZ, RZ, -R13 ;  /* 0x000000ffff0d9224 */ /* 0x000fca00078e0a0d */
[----:B------:R-:W-:-:S05]  /*0860*/  SEL R13, R12, R13, !P0 ;  /* 0x0000000d0c0d7207 */ /* 0x000fca0004000000 */
[----:B------:R-:W-:-:S05]  /*0870*/  IMAD.WIDE R14, R13, 0x4, R2 ;  /* 0x000000040d0e7825 */ /* 0x000fca00078e0202 */
[----:B------:R-:W2:Y:S02]  /*0880*/  LDG.E R16, desc[UR6][R14.64] ;  /* 0x000000060e107981 */ /* 0x000ea4000c1e1900 */
[----:B--2---:R-:W-:-:S13]  /*0890*/  ISETP.GE.AND P1, PT, R16, UR4, PT ;  /* 0x0000000410007c0c */ /* 0x004fda000bf26270 */
[----:B------:R-:W-:Y:S05]  /*08a0*/  @!P1 BRA `(.L_x_49) ;  /* 0x00000000006c9947 */ /* 0x000fea0003800000 */
[----:B------:R-:W0:Y:S01]  /*08b0*/  I2F.RP R6, R10 ;  /* 0x0000000a00067306 */ /* 0x000e220000209400 */
[----:B------:R-:W-:-:S05]  /*08c0*/  IMAD.IADD R13, R8, 0x1, R11 ;  /* 0x00000001080d7824 */ /* 0x000fca00078e020b */
[----:B------:R-:W-:Y:S02]  /*08d0*/  IABS R16, R13 ;  /* 0x0000000d00107213 */ /* 0x000fe40000000000 */
[----:B------:R-:W-:Y:S01]  /*08e0*/  ISETP.GE.AND P2, PT, R13, RZ, PT ;  /* 0x000000ff0d00720c */ /* 0x000fe20003f46270 */
[----:B0-----:R-:W0:Y:S02]  /*08f0*/  MUFU.RCP R6, R6 ;  /* 0x0000000600067308 */ /* 0x001e240000001000 */
[----:B0-----:R-:W-:-:S06]  /*0900*/  VIADD R14, R6, 0xffffffe ;  /* 0x0ffffffe060e7836 */ /* 0x001fcc0000000000 */
[----:B------:R0:W1:Y:S02]  /*0910*/  F2I.FTZ.U32.TRUNC.NTZ R15, R14 ;  /* 0x0000000e000f7305 */ /* 0x000064000021f000 */
[----:B0-----:R-:W-:Y:S02]  /*0920*/  IMAD.MOV.U32 R14, RZ, RZ, RZ ;  /* 0x000000ffff0e7224 */ /* 0x001fe400078e00ff */
[----:B-1----:R-:W-:-:S04]  /*0930*/  IMAD.MOV R9, RZ, RZ, -R15 ;  /* 0x000000ffff097224 */ /* 0x002fc800078e0a0f */
[----:B------:R-:W-:-:S04]  /*0940*/  IMAD R9, R9, R10, RZ ;  /* 0x0000000a09097224 */ /* 0x000fc800078e02ff */
[----:B------:R-:W-:-:S04]  /*0950*/  IMAD.HI.U32 R9, R15, R9, R14 ;  /* 0x000000090f097227 */ /* 0x000fc800078e000e */
[----:B------:R-:W-:-:S04]  /*0960*/  IMAD.MOV.U32 R15, RZ, RZ, R16 ;  /* 0x000000ffff0f7224 */ /* 0x000fc800078e0010 */
[----:B------:R-:W-:-:S04]  /*0970*/  IMAD.HI.U32 R6, R9, R15, RZ ;  /* 0x0000000f09067227 */ /* 0x000fc800078e00ff */
[----:B------:R-:W-:-:S04]  /*0980*/  IMAD.MOV R6, RZ, RZ, -R6 ;  /* 0x000000ffff067224 */ /* 0x000fc800078e0a06 */
[----:B------:R-:W-:Y:S02]  /*0990*/  IMAD R15, R10, R6, R15 ;  /* 0x000000060a0f7224 */ /* 0x000fe400078e020f */
[----:B------:R-:W-:-:S05]  /*09a0*/  IMAD.MOV.U32 R6, RZ, RZ, R10 ;  /* 0x000000ffff067224 */ /* 0x000fca00078e000a */
[----:B------:R-:W-:-:S13]  /*09b0*/  ISETP.GT.U32.AND P1, PT, R6, R15, PT ;  /* 0x0000000f0600720c */ /* 0x000fda0003f24070 */
[----:B------:R-:W-:-:S05]  /*09c0*/  @!P1 IMAD.IADD R15, R15, 0x1, -R10 ;  /* 0x000000010f0f9824 */ /* 0x000fca00078e0a0a */
[----:B------:R-:W-:-:S13]  /*09d0*/  ISETP.GT.U32.AND P1, PT, R6, R15, PT ;  /* 0x0000000f0600720c */ /* 0x000fda0003f24070 */
[----:B------:R-:W-:-:S04]  /*09e0*/  @!P1 IMAD.IADD R15, R15, 0x1, -R10 ;  /* 0x000000010f0f9824 */ /* 0x000fc800078e0a0a */
[----:B------:R-:W-:-:S05]  /*09f0*/  @!P2 IMAD.MOV R15, RZ, RZ, -R15 ;  /* 0x000000ffff0fa224 */ /* 0x000fca00078e0a0f */
[----:B------:R-:W-:-:S05]  /*0a00*/  SEL R13, R12, R15, !P0 ;  /* 0x0000000f0c0d7207 */ /* 0x000fca0004000000 */
[----:B------:R-:W-:-:S05]  /*0a10*/  IMAD.WIDE R14, R13, 0x4, R2 ;  /* 0x000000040d0e7825 */ /* 0x000fca00078e0202 */
[----:B------:R-:W2:Y:S01]  /*0a20*/  LDG.E R10, desc[UR6][R14.64] ;  /* 0x000000060e0a7981 */ /* 0x000ea2000c1e1900 */
[----:B------:R-:W-:Y:S02]  /*0a30*/  PLOP3.LUT P0, PT, PT, PT, PT, 0x80, 0x8 ;  /* 0x000000000008781c */ /* 0x000fe40003f0f070 */
[----:B--2---:R-:W-:-:S13]  /*0a40*/  ISETP.GE.AND P1, PT, R10, UR4, PT ;  /* 0x000000040a007c0c */ /* 0x004fda000bf26270 */
[----:B------:R-:W-:Y:S05]  /*0a50*/  @P1 BRA `(.L_x_50) ;  /* 0x0000000000141947 */ /* 0x000fea0003800000 */
.L_x_49:
[----:B------:R0:W-:Y:S04]  /*0a60*/  STG.E desc[UR6][R4.64], R13 ;  /* 0x0000000d04007986 */ /* 0x0001e8000c101906 */
[----:B------:R-:W2:Y:S01]  /*0a70*/  LDG.E R10, desc[UR6][R14.64] ;  /* 0x000000060e0a7981 */ /* 0x000ea2000c1e1900 */
[----:B------:R-:W-:Y:S01]  /*0a80*/  PLOP3.LUT P0, PT, PT, PT, PT, 0x8, 0x80 ;  /* 0x000000000080781c */ /* 0x000fe20003f0e170 */
[----:B--2---:R-:W-:-:S05]  /*0a90*/  VIADD R17, R10, 0x1 ;  /* 0x000000010a117836 */ /* 0x004fca0000000000 */
[----:B------:R0:W-:Y:S07]  /*0aa0*/  STG.E desc[UR6][R14.64], R17 ;  /* 0x000000110e007986 */ /* 0x0001ee000c101906 */
.L_x_50:
[C---:B------:R-:W-:Y:S01]  /*0ab0*/  ISETP.LT.U32.AND P1, PT, R11.reuse, 0x8, PT ;  /* 0x000000080b00780c */ /* 0x040fe20003f21070 */
[----:B------:R-:W-:-:S12]  /*0ac0*/  VIADD R11, R11, 0x1 ;  /* 0x000000010b0b7836 */ /* 0x000fd80000000000 */
[----:B------:R-:W-:Y:S05]  /*0ad0*/  @P0 BRA P1, `(.L_x_51) ;  /* 0xfffffffc00280947 */ /* 0x000fea000083ffff */
[----:B------:R-:W-:Y:S05]  /*0ae0*/  @!P0 BRA `(.L_x_47) ;  /* 0x0000000000148947 */ /* 0x000fea0003800000 */
[----:B------:R-:W1:Y:S01]  /*0af0*/  LDC.64 R2, c[0x0][0x3a8] ;  /* 0x0000ea00ff027b82 */ /* 0x000e620000000a00 */
[----:B------:R2:W-:Y:S04]  /*0b00*/  STG.E desc[UR6][R4.64], RZ ;  /* 0x000000ff04007986 */ /* 0x0005e8000c101906 */
[----:B-1----:R-:W3:Y:S02]  /*0b10*/  LDG.E R6, desc[UR6][R2.64] ;  /* 0x0000000602067981 */ /* 0x002ee4000c1e1900 */
[----:B---3--:R-:W-:-:S05]  /*0b20*/  VIADD R7, R6, 0x1 ;  /* 0x0000000106077836 */ /* 0x008fca0000000000 */
[----:B------:R2:W-:Y:S02]  /*0b30*/  STG.E desc[UR6][R2.64], R7 ;  /* 0x0000000702007986 */ /* 0x0005e4000c101906 */
.L_x_47:
[----:B------:R-:W1:Y:S01]  /*0b40*/  LDCU UR4, c[0x0][0x380] ;  /* 0x00007000ff0477ac */ /* 0x000e620008000800 */
[----:B------:R-:W-:-:S04]  /*0b50*/  IADD3 R0, PT, PT, R0, 0x1, RZ ;  /* 0x0000000100007810 */ /* 0x000fc80007ffe0ff */
[----:B-1----:R-:W-:-:S13]  /*0b60*/  ISETP.NE.AND P0, PT, R0, UR4, PT ;  /* 0x0000000400007c0c */ /* 0x002fda000bf05270 */
[----:B------:R-:W-:Y:S05]  /*0b70*/  @!P0 BRA `(.L_x_45) ;  /* 0x0000001400d88947 */ /* 0x000fea0003800000 */
[----:B------:R-:W-:Y:S05]  /*0b80*/  BRA `(.L_x_52) ;  /* 0xfffffff8005c7947 */ /* 0x000fea000383ffff */
.L_x_46:
[----:B------:R-:W-:-:S13]  /*0b90*/  ISETP.NE.AND P0, PT, R11, 0x1, PT ;  /* 0x000000010b00780c */ /* 0x000fda0003f05270 */
[----:B------:R-:W-:Y:S05]  /*0ba0*/  @P0 BRA `(.L_x_53) ;  /* 0x0000000000ec0947 */ /* 0x000fea0003800000 */
[----:B------:R-:W-:-:S07]  /*0bb0*/  IMAD.MOV.U32 R0, RZ, RZ, RZ ;  /* 0x000000ffff007224 */ /* 0x000fce00078e00ff */
.L_x_59:
[----:B012---:R-:W3:Y:S01]  /*0bc0*/  LDC.64 R4, c[0x0][0x398] ;  /* 0x0000e600ff047b82 */ /* 0x007ee20000000a00 */
[----:B------:R-:W4:Y:S07]  /*0bd0*/  LDCU UR4, c[0x0][0x380] ;  /* 0x00007000ff0477ac */ /* 0x000f2e0008000800 */
[----:B012---:R-:W0:Y:S01]  /*0be0*/  LDC.64 R2, c[0x0][0x390] ;  /* 0x0000e400ff027b82 */ /* 0x007e220000000a00 */
[----:B---3--:R-:W-:-:S05]  /*0bf0*/  IMAD.WIDE.U32 R4, R0, 0x4, R4 ;  /* 0x0000000400047825 */ /* 0x008fca00078e0004 */
[----:B------:R-:W2:Y:S01]  /*0c00*/  LDG.E R11, desc[UR6][R4.64] ;  /* 0x00000006040b7981 */ /* 0x000ea2000c1e1900 */
[----:B0-----:R-:W-:-:S05]  /*0c10*/  IMAD.WIDE.U32 R2, R0, 0x4, R2 ;  /* 0x0000000400027825 */ /* 0x001fca00078e0002 */
[----:B------:R-:W4:Y:S01]  /*0c20*/  LDG.E R9, desc[UR6][R2.64] ;  /* 0x0000000602097981 */ /* 0x000f22000c1e1900 */
[----:B--2---:R-:W-:-:S04]  /*0c30*/  ISETP.NE.AND P0, PT, R11, RZ, PT ;  /* 0x000000ff0b00720c */ /* 0x004fc80003f05270 */
[----:B----4-:R-:W-:-:S13]  /*0c40*/  ISETP.GE.U32.OR P0, PT, R9, UR4, P0 ;  /* 0x0000000409007c0c */ /* 0x010fda0008706470 */
[----:B------:R-:W-:Y:S05]  /*0c50*/  @P0 BRA `(.L_x_54) ;  /* 0x0000000000ac0947 */ /* 0x000fea0003800000 */
[----:B------:R-:W0:Y:S01]  /*0c60*/  LDC.64 R2, c[0x0][0x3a8] ;  /* 0x0000ea00ff027b82 */ /* 0x000e220000000a00 */
[----:B------:R-:W1:Y:S01]  /*0c70*/  LDCU UR4, c[0x0][0x388] ;  /* 0x00007100ff0477ac */ /* 0x000e620008000800 */
[----:B0-----:R-:W-:-:S05]  /*0c80*/  IMAD.WIDE.U32 R2, R11, 0x4, R2 ;  /* 0x000000040b027825 */ /* 0x001fca00078e0002 */
[----:B------:R-:W1:Y:S02]  /*0c90*/  LDG.E R4, desc[UR6][R2.64] ;  /* 0x0000000602047981 */ /* 0x000e64000c1e1900 */
[----:B-1----:R-:W-:-:S13]  /*0ca0*/  ISETP.GE.AND P0, PT, R4, UR4, PT ;  /* 0x0000000404007c0c */ /* 0x002fda000bf06270 */
[----:B------:R-:W-:Y:S05]  /*0cb0*/  @!P0 BRA `(.L_x_55) ;  /* 0x00000000007c8947 */ /* 0x000fea0003800000 */
[----:B------:R-:W0:Y:S01]  /*0cc0*/  LDC.64 R4, c[0x0][0x3a8] ;  /* 0x0000ea00ff047b82 */ /* 0x000e220000000a00 */
[----:B------:R-:W1:Y:S07]  /*0cd0*/  LDCU UR4, c[0x0][0x388] ;  /* 0x00007100ff0477ac */ /* 0x000e6e0008000800 */
[----:B------:R-:W2:Y:S01]  /*0ce0*/  LDC.64 R2, c[0x0][0x3a0] ;  /* 0x0000e800ff027b82 */ /* 0x000ea20000000a00 */
[----:B0-----:R0:W5:Y:S01]  /*0cf0*/  LDG.E R7, desc[UR6][R4.64] ;  /* 0x0000000604077981 */ /* 0x001162000c1e1900 */
[----:B------:R-:W-:-:S02]  /*0d00*/  IMAD.MOV.U32 R6, RZ, RZ, 0x1 ;  /* 0x00000001ff067424 */ /* 0x000fc400078e00ff */
[----:B-12---:R-:W-:-:S07]  /*0d10*/  IMAD.WIDE.U32 R2, R9, 0x4, R2 ;  /* 0x0000000409027825 */ /* 0x006fce00078e0002 */
.L_x_58:
[----:B-----5:R-:W-:-:S13]  /*0d20*/  ISETP.GE.AND P0, PT, R7, UR4, PT ;  /* 0x0000000407007c0c */ /* 0x020fda000bf06270 */
[----:B-1----:R-:W-:Y:S05]  /*0d30*/  @P0 BRA `(.L_x_56) ;  /* 0x00000000001c0947 */ /* 0x002fea0003800000 */
[----:B0-----:R-:W0:Y:S01]  /*0d40*/  LDC.64 R4, c[0x0][0x3a8] ;  /* 0x0000ea00ff047b82 */ /* 0x001e220000000a00 */
[----:B------:R1:W-:Y:S04]  /*0d50*/  STG.E desc[UR6][R2.64], RZ ;  /* 0x000000ff02007986 */ /* 0x0003e8000c101906 */
[----:B0-----:R-:W2:Y:S01]  /*0d60*/  LDG.E R7, desc[UR6][R4.64] ;  /* 0x0000000604077981 */ /* 0x001ea2000c1e1900 */
[----:B------:R-:W-:Y:S01]  /*0d70*/  PLOP3.LUT P0, PT, PT, PT, PT, 0x8, 0x80 ;  /* 0x000000000080781c */ /* 0x000fe20003f0e170 */
[----:B--2---:R-:W-:-:S05]  /*0d80*/  VIADD R7, R7, 0x1 ;  /* 0x0000000107077836 */ /* 0x004fca0000000000 */
[----:B------:R1:W-:Y:S01]  /*0d90*/  STG.E desc[UR6][R4.64], R7 ;  /* 0x0000000704007986 */ /* 0x0003e2000c101906 */
[----:B------:R-:W-:Y:S06]  /*0da0*/  BRA `(.L_x_57) ;  /* 0x0000000000047947 */ /* 0x000fec0003800000 */
.L_x_56:
[----:B------:R-:W-:-:S13]  /*0db0*/  PLOP3.LUT P0, PT, PT, PT, PT, 0x80, 0x8 ;  /* 0x000000000008781c */ /* 0x000fda0003f0f070 */
.L_x_57:
[C---:B------:R-:W-:Y:S01]  /*0dc0*/  ISETP.LT.U32.AND P1, PT, R6.reuse, 0x8, PT ;  /* 0x000000080600780c */ /* 0x040fe20003f21070 */
[----:B------:R-:W-:-:S12]  /*0dd0*/  VIADD R6, R6, 0x1 ;  /* 0x0000000106067836 */ /* 0x000fd80000000000 */
[----:B------:R-:W-:Y:S05]  /*0de0*/  @P0 BRA P1, `(.L_x_58) ;  /* 0xfffffffc00cc0947 */ /* 0x000fea000083ffff */
[----:B------:R-:W-:Y:S05]  /*0df0*/  @!P0 BRA `(.L_x_54) ;  /* 0x0000000000448947 */ /* 0x000fea0003800000 */
[----:B01----:R-:W0:Y:S01]  /*0e00*/  LDC.64 R4, c[0x0][0x3a8] ;  /* 0x0000ea00ff047b82 */ /* 0x003e220000000a00 */
[----:B------:R-:W-:-:S13]  /*0e10*/  ISETP.GE.AND P0, PT, R7, UR4, PT ;  /* 0x0000000407007c0c */ /* 0x000fda000bf06270 */
[----:B------:R2:W-:Y:S04]  /*0e20*/  @P0 STG.E desc[UR6][R2.64], RZ ;  /* 0x000000ff02000986 */ /* 0x0005e8000c101906 */
[----:B0-----:R-:W3:Y:S02]  /*0e30*/  @P0 LDG.E R6, desc[UR6][R4.64] ;  /* 0x0000000604060981 */ /* 0x001ee4000c1e1900 */
[----:B---3--:R-:W-:-:S05]  /*0e40*/  @P0 VIADD R7, R6, 0x1 ;  /* 0x0000000106070836 */ /* 0x008fca0000000000 */
[----:B------:R2:W-:Y:S04]  /*0e50*/  @P0 STG.E desc[UR6][R4.64], R7 ;  /* 0x0000000704000986 */ /* 0x0005e8000c101906 */
[----:B------:R2:W-:Y:S04]  /*0e60*/  @!P0 STG.E desc[UR6][R2.64], RZ ;  /* 0x000000ff02008986 */ /* 0x0005e8000c101906 */
[----:B------:R-:W3:Y:S02]  /*0e70*/  @!P0 LDG.E R6, desc[UR6][R4.64] ;  /* 0x0000000604068981 */ /* 0x000ee4000c1e1900 */
[----:B---3--:R-:W-:-:S05]  /*0e80*/  @!P0 VIADD R9, R6, 0x1 ;  /* 0x0000000106098836 */ /* 0x008fca0000000000 */
[----:B------:R2:W-:Y:S01]  /*0e90*/  @!P0 STG.E desc[UR6][R4.64], R9 ;  /* 0x0000000904008986 */ /* 0x0005e2000c101906 */
[----:B------:R-:W-:Y:S05]  /*0ea0*/  BRA `(.L_x_54) ;  /* 0x0000000000187947 */ /* 0x000fea0003800000 */
.L_x_55:
[----:B------:R-:W0:Y:S02]  /*0eb0*/  LDC.64 R4, c[0x0][0x3a0] ;  /* 0x0000e800ff047b82 */ /* 0x000e240000000a00 */
[----:B0-----:R-:W-:-:S05]  /*0ec0*/  IMAD.WIDE.U32 R4, R9, 0x4, R4 ;  /* 0x0000000409047825 */ /* 0x001fca00078e0004 */
[----:B------:R0:W-:Y:S04]  /*0ed0*/  STG.E desc[UR6][R4.64], R11 ;  /* 0x0000000b04007986 */ /* 0x0001e8000c101906 */
[----:B------:R-:W2:Y:S02]  /*0ee0*/  LDG.E R6, desc[UR6][R2.64] ;  /* 0x0000000602067981 */ /* 0x000ea4000c1e1900 */
[----:B--2---:R-:W-:-:S05]  /*0ef0*/  VIADD R7, R6, 0x1 ;  /* 0x0000000106077836 */ /* 0x004fca0000000000 */
[----:B------:R0:W-:Y:S02]  /*0f00*/  STG.E desc[UR6][R2.64], R7 ;  /* 0x0000000702007986 */ /* 0x0001e4000c101906 */
.L_x_54:
[----:B------:R-:W3:Y:S01]  /*0f10*/  LDCU UR4, c[0x0][0x380] ;  /* 0x00007000ff0477ac */ /* 0x000ee20008000800 */
[----:B------:R-:W-:-:S05]  /*0f20*/  VIADD R0, R0, 0x1 ;  /* 0x0000000100007836 */ /* 0x000fca0000000000 */
[----:B---3--:R-:W-:-:S13]  /*0f30*/  ISETP.NE.AND P0, PT, R0, UR4, PT ;  /* 0x0000000400007c0c */ /* 0x008fda000bf05270 */
[----:B------:R-:W-:Y:S05]  /*0f40*/  @!P0 BRA `(.L_x_45) ;  /* 0x0000001000e48947 */ /* 0x000fea0003800000 */
[----:B------:R-:W-:Y:S05]  /*0f50*/  BRA `(.L_x_59) ;  /* 0xfffffffc00187947 */ /* 0x000fea000383ffff */
.L_x_53:
[C---:B------:R-:W-:Y:S02]  /*0f60*/  VIADD R16, R11.reuse, 0xf ;  /* 0x0000000f0b107836 */ /* 0x040fe40000000000 */
[----:B------:R-:W-:Y:S02]  /*0f70*/  HFMA2 R10, -RZ, RZ, 0, 0 ;  /* 0x00000000ff0a7431 */ /* 0x000fe400000001ff */
[C---:B------:R-:W-:Y:S02]  /*0f80*/  VIADD R8, R11.reuse, 0x7 ;  /* 0x000000070b087836 */ /* 0x040fe40000000000 */
[C---:B------:R-:W-:Y:S01]  /*0f90*/  VIADD R14, R11.reuse, 0xffffffff ;  /* 0xffffffff0b0e7836 */ /* 0x040fe20000000000 */
[----:B------:R-:W-:Y:S01]  /*0fa0*/  LOP3.LUT R0, R16, 0xf, RZ, 0xc0, !PT ;  /* 0x0000000f10007812 */ /* 0x000fe200078ec0ff */
[----:B------:R-:W-:Y:S01]  /*0fb0*/  VIADD R11, R11, 0xfffffffe ;  /* 0xfffffffe0b0b7836 */ /* 0x000fe20000000000 */
[C---:B012---:R-:W-:Y:S01]  /*0fc0*/  LOP3.LUT R2, R8.reuse, 0x7, RZ, 0xc0, !PT ;  /* 0x0000000708027812 */ /* 0x047fe200078ec0ff */
[----:B------:R-:W-:Y:S01]  /*0fd0*/  IMAD.MOV.U32 R9, RZ, RZ, RZ ;  /* 0x000000ffff097224 */ /* 0x000fe200078e00ff */
[----:B------:R-:W-:Y:S01]  /*0fe0*/  LOP3.LUT R8, R8, 0x3, RZ, 0xc0, !PT ;  /* 0x0000000308087812 */ /* 0x000fe200078ec0ff */
[----:B------:R-:W-:-:S02]  /*0ff0*/  VIADD R0, R0, 0xffffffff ;  /* 0xffffffff00007836 */ /* 0x000fc40000000000 */
[----:B------:R-:W-:-:S03]  /*1000*/  VIADD R2, R2, 0xffffffff ;  /* 0xffffffff02027836 */ /* 0x000fc60000000000 */
[----:B------:R-:W-:Y:S02]  /*1010*/  ISETP.GE.U32.AND P2, PT, R0, 0x7, PT ;  /* 0x000000070000780c */ /* 0x000fe40003f46070 */
[----:B------:R-:W-:Y:S02]  /*1020*/  ISETP.GE.U32.AND P1, PT, R2, 0x3, PT ;  /* 0x000000030200780c */ /* 0x000fe40003f26070 */
[----:B------:R-:W-:-:S11]  /*1030*/  LOP3.LUT R0, R14, 0xfffffff0, RZ, 0xc0, !PT ;  /* 0xfffffff00e007812 */ /* 0x000fd600078ec0ff */
.L_x_72:
[----:B012---:R-:W0:Y:S08]  /*1040*/  LDC.64 R12, c[0x0][0x398] ;  /* 0x0000e600ff0c7b82 */ /* 0x007e300000000a00 */
[----:B------:R-:W1:Y:S08]  /*1050*/  LDC.64 R4, c[0x0][0x390] ;  /* 0x0000e400ff047b82 */ /* 0x000e700000000a00 */
[----:B------:R-:W2:Y:S01]  /*1060*/  LDC.64 R2, c[0x0][0x380] ;  /* 0x0000e000ff027b82 */ /* 0x000ea20000000a00 */
[----:B0-----:R-:W-:-:S06]  /*1070*/  IMAD.WIDE.U32 R12, R9, 0x4, R12 ;  /* 0x00000004090c7825 */ /* 0x001fcc00078e000c */
[----:B------:R-:W3:Y:S01]  /*1080*/  LDG.E R12, desc[UR6][R12.64] ;  /* 0x000000060c0c7981 */ /* 0x000ee2000c1e1900 */
[----:B-1----:R-:W-:-:S05]  /*1090*/  IMAD.WIDE.U32 R4, R9, 0x4, R4 ;  /* 0x0000000409047825 */ /* 0x002fca00078e0004 */
[----:B------:R-:W4:Y:S01]  /*10a0*/  LDG.E R17, desc[UR6][R4.64] ;  /* 0x0000000604117981 */ /* 0x000f22000c1e1900 */
[----:B------:R-:W-:-:S05]  /*10b0*/  VIADD R9, R9, 0x1 ;  /* 0x0000000109097836 */ /* 0x000fca0000000000 */
[----:B--2---:R-:W-:Y:S02]  /*10c0*/  ISETP.NE.AND P3, PT, R9, R2, PT ;  /* 0x000000020900720c */ /* 0x004fe40003f65270 */
[----:B---3--:R-:W-:-:S04]  /*10d0*/  ISETP.GE.U32.AND P0, PT, R12, R3, PT ;  /* 0x000000030c00720c */ /* 0x008fc80003f06070 */
[----:B----4-:R-:W-:-:S13]  /*10e0*/  ISETP.GE.U32.OR P0, PT, R17, R2, P0 ;  /* 0x000000021100720c */ /* 0x010fda0000706470 */
[----:B------:R-:W-:Y:S05]  /*10f0*/  @P0 BRA `(.L_x_60) ;  /* 0x0000001000680947 */ /* 0x000fea0003800000 */
[----:B------:R-:W0:Y:S01]  /*1100*/  LDC.64 R4, c[0x0][0x3a8] ;  /* 0x0000ea00ff047b82 */ /* 0x000e220000000a00 */
[----:B------:R-:W1:Y:S01]  /*1110*/  LDCU UR4, c[0x0][0x388] ;  /* 0x00007100ff0477ac */ /* 0x000e620008000800 */
[----:B0-----:R-:W-:-:S05]  /*1120*/  IMAD.WIDE.U32 R4, R12, 0x4, R4 ;  /* 0x000000040c047825 */ /* 0x001fca00078e0004 */
[----:B------:R-:W1:Y:S02]  /*1130*/  LDG.E R2, desc[UR6][R4.64] ;  /* 0x0000000604027981 */ /* 0x000e64000c1e1900 */
[----:B-1----:R-:W-:-:S13]  /*1140*/  ISETP.GE.AND P0, PT, R2, UR4, PT ;  /* 0x0000000402007c0c */ /* 0x002fda000bf06270 */
[----:B------:R-:W-:Y:S05]  /*1150*/  @!P0 BRA `(.L_x_61) ;  /* 0x0000001000388947 */ /* 0x000fea0003800000 */
[----:B------:R-:W-:Y:S01]  /*1160*/  IABS R18, R3 ;  /* 0x0000000300127213 */ /* 0x000fe20000000000 */
[----:B------:R-:W0:Y:S01]  /*1170*/  LDC.64 R4, c[0x0][0x3a0] ;  /* 0x0000e800ff047b82 */ /* 0x000e220000000a00 */
[----:B------:R-:W-:Y:S01]  /*1180*/  IMAD.IADD R15, R12, 0x1, R3 ;  /* 0x000000010c0f7824 */ /* 0x000fe200078e0203 */
[----:B------:R-:W1:Y:S01]  /*1190*/  LDCU UR4, c[0x0][0x388] ;  /* 0x00007100ff0477ac */ /* 0x000e620008000800 */
[----:B------:R-:W2:Y:S01]  /*11a0*/  I2F.RP R19, R18 ;  /* 0x0000001200137306 */ /* 0x000ea20000209400 */
[----:B------:R-:W-:Y:S02]  /*11b0*/  IMAD.MOV.U32 R12, RZ, RZ, RZ ;  /* 0x000000ffff0c7224 */ /* 0x000fe400078e00ff */
[----:B------:R-:W-:Y:S02]  /*11c0*/  IMAD.MOV.U32 R20, RZ, RZ, 0x1 ;  /* 0x00000001ff147424 */ /* 0x000fe400078e00ff */
[----:B------:R-:W3:Y:S08]  /*11d0*/  LDC R2, c[0x0][0x384] ;  /* 0x0000e100ff027b82 */ /* 0x000ef00000000800 */
[----:B------:R-:W4:Y:S01]  /*11e0*/  LDC.64 R6, c[0x0][0x3a8] ;  /* 0x0000ea00ff067b82 */ /* 0x000f220000000a00 */
[----:B--2---:R-:W2:Y:S01]  /*11f0*/  MUFU.RCP R19, R19 ;  /* 0x0000001300137308 */ /* 0x004ea20000001000 */
[----:B0-----:R-:W-:-:S04]  /*1200*/  IMAD.WIDE.U32 R4, R17, 0x4, R4 ;  /* 0x0000000411047825 */ /* 0x001fc800078e0004 */
[----:B--2---:R-:W-:-:S06]  /*1210*/  VIADD R13, R19, 0xffffffe ;  /* 0x0ffffffe130d7836 */ /* 0x004fcc0000000000 */
[----:B------:R-:W0:Y:S02]  /*1220*/  F2I.FTZ.U32.TRUNC.NTZ R13, R13 ;  /* 0x0000000d000d7305 */ /* 0x000e24000021f000 */
[----:B0-----:R-:W-:-:S04]  /*1230*/  IMAD.MOV R21, RZ, RZ, -R13 ;  /* 0x000000ffff157224 */ /* 0x001fc800078e0a0d */
[----:B------:R-:W-:-:S04]  /*1240*/  IMAD R21, R21, R18, RZ ;  /* 0x0000001215157224 */ /* 0x000fc800078e02ff */
[----:B-1-34-:R-:W-:-:S07]  /*1250*/  IMAD.HI.U32 R19, R13, R21, R12 ;  /* 0x000000150d137227 */ /* 0x01afce00078e000c */
.L_x_64:
[----:B0-----:R-:W-:Y:S02]  /*1260*/  IMAD.IADD R13, R15, 0x1, -R20 ;  /* 0x000000010f0d7824 */ /* 0x001fe400078e0a14 */
[----:B------:R-:W-:-:S03]  /*1270*/  IMAD.MOV.U32 R3, RZ, RZ, R2 ;  /* 0x000000ffff037224 */ /* 0x000fc600078e0002 */
[----:B------:R-:W-:Y:S02]  /*1280*/  IABS R22, R13 ;  /* 0x0000000d00167213 */ /* 0x000fe40000000000 */
[-C--:B------:R-:W-:Y:S02]  /*1290*/  IABS R21, R3.reuse ;  /* 0x0000000300157213 */ /* 0x080fe40000000000 */
[----:B------:R-:W-:Y:S01]  /*12a0*/  ISETP.GE.AND P4, PT, R13, RZ, PT ;  /* 0x000000ff0d00720c */ /* 0x000fe20003f86270 */
[----:B------:R-:W-:Y:S01]  /*12b0*/  IMAD.HI.U32 R12, R19, R22, RZ ;  /* 0x00000016130c7227 */ /* 0x000fe200078e00ff */
[----:B------:R-:W-:-:S03]  /*12c0*/  LOP3.LUT R17, RZ, R3, RZ, 0x33, !PT ;  /* 0x00000003ff117212 */ /* 0x000fc600078e33ff */
[----:B------:R-:W-:-:S04]  /*12d0*/  IMAD.MOV R12, RZ, RZ, -R12 ;  /* 0x000000ffff0c7224 */ /* 0x000fc800078e0a0c */
[----:B------:R-:W-:-:S05]  /*12e0*/  IMAD R12, R21, R12, R22 ;  /* 0x0000000c150c7224 */ /* 0x000fca00078e0216 */
[----:B------:R-:W-:-:S13]  /*12f0*/  ISETP.GT.U32.AND P0, PT, R18, R12, PT ;  /* 0x0000000c1200720c */ /* 0x000fda0003f04070 */
[----:B------:R-:W-:-:S05]  /*1300*/  @!P0 IMAD.IADD R12, R12, 0x1, -R21 ;  /* 0x000000010c0c8824 */ /* 0x000fca00078e0a15 */
[----:B------:R-:W-:-:S13]  /*1310*/  ISETP.GT.U32.AND P0, PT, R18, R12, PT ;  /* 0x0000000c1200720c */ /* 0x000fda0003f04070 */
[----:B------:R-:W-:Y:S01]  /*1320*/  @!P0 IMAD.IADD R12, R12, 0x1, -R21 ;  /* 0x000000010c0c8824 */ /* 0x000fe200078e0a15 */
        /* <DEDUP_REMOVED lines=13> */
[----:B------:R-:W0:Y:S02]  /*1400*/  F2I.FTZ.U32.TRUNC.NTZ R13, R13 ;  /* 0x0000000d000d7305 */ /* 0x000e24000021f000 */
[----:B0-----:R-:W-:-:S05]  /*1410*/  IADD3 R12, PT, PT, RZ, -R13, RZ ;  /* 0x8000000dff0c7210 */ /* 0x001fca0007ffe0ff */
[----:B------:R-:W-:Y:S02]  /*1420*/  IMAD R19, R12, R21, RZ ;  /* 0x000000150c137224 */ /* 0x000fe400078e02ff */
[----:B------:R-:W-:-:S04]  /*1430*/  IMAD.MOV.U32 R12, RZ, RZ, RZ ;  /* 0x000000ffff0c7224 */ /* 0x000fc800078e00ff */
[----:B------:R-:W-:-:S06]  /*1440*/  IMAD.HI.U32 R19, R13, R19, R12 ;  /* 0x000000130d137227 */ /* 0x000fcc00078e000c */
        /* <DEDUP_REMOVED lines=15> */
.L_x_62:
[----:B------:R0:W-:Y:S04]  /*1540*/  STG.E desc[UR6][R4.64], R23 ;  /* 0x0000001704007986 */ /* 0x0001e8000c101906 */
[----:B------:R-:W2:Y:S01]  /*1550*/  LDG.E R21, desc[UR6][R12.64] ;  /* 0x000000060c157981 */ /* 0x000ea2000c1e1900 */
[----:B------:R-:W-:Y:S01]  /*1560*/  PLOP3.LUT P0, PT, PT, PT, PT, 0x8, 0x80 ;  /* 0x000000000080781c */ /* 0x000fe20003f0e170 */
[----:B--2---:R-:W-:-:S05]  /*1570*/  VIADD R21, R21, 0x1 ;  /* 0x0000000115157836 */ /* 0x004fca0000000000 */
[----:B------:R0:W-:Y:S07]  /*1580*/  STG.E desc[UR6][R12.64], R21 ;  /* 0x000000150c007986 */ /* 0x0001ee000c101906 */
.L_x_63:
[C---:B------:R-:W-:Y:S01]  /*1590*/  ISETP.LT.U32.AND P4, PT, R20.reuse, 0x8, PT ;  /* 0x000000081400780c */ /* 0x040fe20003f81070 */
[----:B------:R-:W-:-:S12]  /*15a0*/  VIADD R20, R20, 0x1 ;  /* 0x0000000114147836 */ /* 0x000fd80000000000 */
[----:B------:R-:W-:Y:S05]  /*15b0*/  @P0 BRA P4, `(.L_x_64) ;  /* 0xfffffffc00280947 */ /* 0x000fea000203ffff */
[----:B------:R-:W-:Y:S05]  /*15c0*/  @!P0 BRA `(.L_x_60) ;  /* 0x0000000c00348947 */ /* 0x000fea0003800000 */
[----:B------:R-:W1:Y:S01]  /*15d0*/  I2F.U32.RP R2, R3 ;  /* 0x0000000300027306 */ /* 0x000e620000209000 */
[----:B------:R-:W2:Y:S01]  /*15e0*/  LDC R18, c[0x0][0x384] ;  /* 0x0000e100ff127b82 */ /* 0x000ea20000000800 */
[----:B------:R-:W-:Y:S01]  /*15f0*/  ISETP.NE.U32.AND P0, PT, R3, RZ, PT ;  /* 0x000000ff0300720c */ /* 0x000fe20003f05070 */
[----:B------:R-:W3:Y:S06]  /*1600*/  LDCU UR4, c[0x0][0x388] ;  /* 0x00007100ff0477ac */ /* 0x000eec0008000800 */
[----:B------:R-:W4:Y:S01]  /*1610*/  LDC.64 R6, c[0x0][0x3a8] ;  /* 0x0000ea00ff067b82 */ /* 0x000f220000000a00 */
[----:B-1----:R-:W0:Y:S02]  /*1620*/  MUFU.RCP R2, R2 ;  /* 0x0000000200027308 */ /* 0x002e240000001000 */
[----:B0-----:R-:W-:-:S02]  /*1630*/  VIADD R12, R2, 0xffffffe ;  /* 0x0ffffffe020c7836 */ /* 0x001fc40000000000 */
[----:B------:R-:W-:-:S04]  /*1640*/  IMAD.MOV.U32 R2, RZ, RZ, RZ ;  /* 0x000000ffff027224 */ /* 0x000fc800078e00ff */
[----:B------:R0:W1:Y:S02]  /*1650*/  F2I.FTZ.U32.TRUNC.NTZ R13, R12 ;  /* 0x0000000c000d7305 */ /* 0x000064000021f000 */
[----:B0-----:R-:W-:Y:S02]  /*1660*/  IMAD.MOV.U32 R12, RZ, RZ, RZ ;  /* 0x000000ffff0c7224 */ /* 0x001fe400078e00ff */
[----:B-1----:R-:W-:-:S04]  /*1670*/  IMAD.MOV R20, RZ, RZ, -R13 ;  /* 0x000000ffff147224 */ /* 0x002fc800078e0a0d */
[----:B------:R-:W-:-:S04]  /*1680*/  IMAD R15, R20, R3, RZ ;  /* 0x00000003140f7224 */ /* 0x000fc800078e02ff */
[----:B--234-:R-:W-:-:S07]  /*1690*/  IMAD.HI.U32 R15, R13, R15, R12 ;  /* 0x0000000f0d0f7227 */ /* 0x01cfce00078e000c */
.L_x_66:
[----:B------:R-:W-:Y:S01]  /*16a0*/  IMAD.IADD R12, R2, 0x1, R10 ;  /* 0x00000001020c7824 */ /* 0x000fe200078e020a */
[----:B------:R-:W-:-:S03]  /*16b0*/  MOV R3, R18 ;  /* 0x0000001200037202 */ /* 0x000fc60000000f00 */
[----:B------:R-:W-:-:S04]  /*16c0*/  IMAD.HI.U32 R13, R15, R12, RZ ;  /* 0x0000000c0f0d7227 */ /* 0x000fc800078e00ff */
[----:B------:R-:W-:-:S04]  /*16d0*/  IMAD.MOV R13, RZ, RZ, -R13 ;  /* 0x000000ffff0d7224 */ /* 0x000fc800078e0a0d */
[----:B------:R-:W-:-:S05]  /*16e0*/  IMAD R12, R3, R13, R12 ;  /* 0x0000000d030c7224 */ /* 0x000fca00078e020c */
[----:B------:R-:W-:-:S13]  /*16f0*/  ISETP.GE.U32.AND P4, PT, R12, R3, PT ;  /* 0x000000030c00720c */ /* 0x000fda0003f86070 */
[----:B------:R-:W-:-:S05]  /*1700*/  @P4 IMAD.IADD R12, R12, 0x1, -R3 ;  /* 0x000000010c0c4824 */ /* 0x000fca00078e0a03 */
[----:B------:R-:W-:-:S13]  /*1710*/  ISETP.GE.U32.AND P4, PT, R12, R3, PT ;  /* 0x000000030c00720c */ /* 0x000fda0003f86070 */
[----:B------:R-:W-:-:S05]  /*1720*/  @P4 IMAD.IADD R12, R12, 0x1, -R3 ;  /* 0x000000010c0c4824 */ /* 0x000fca00078e0a03 */
[----:B------:R-:W-:-:S05]  /*1730*/  SEL R19, R17, R12, !P0 ;  /* 0x0000000c11137207 */ /* 0x000fca0004000000 */
[----:B------:R-:W-:-:S05]  /*1740*/  IMAD.WIDE.U32 R12, R19, 0x4, R6 ;  /* 0x00000004130c7825 */ /* 0x000fca00078e0006 */
[----:B------:R-:W2:Y:S02]  /*1750*/  LDG.E R20, desc[UR6][R12.64] ;  /* 0x000000060c147981 */ /* 0x000ea4000c1e1900 */
[----:B--2---:R-:W-:-:S13]  /*1760*/  ISETP.GE.AND P4, PT, R20, UR4, PT ;  /* 0x0000000414007c0c */ /* 0x004fda000bf86270 */
[----:B------:R-:W-:Y:S05]  /*1770*/  @!P4 BRA `(.L_x_65) ;  /* 0x00000008009cc947 */ /* 0x000fea0003800000 */
[----:B------:R-:W-:-:S05]  /*1780*/  VIADD R2, R2, 0x1 ;  /* 0x0000000102027836 */ /* 0x000fca0000000000 */
[----:B------:R-:W-:-:S13]  /*1790*/  ISETP.NE.AND P4, PT, R2, R3, PT ;  /* 0x000000030200720c */ /* 0x000fda0003f85270 */
[----:B------:R-:W-:Y:S05]  /*17a0*/  @P4 BRA `(.L_x_66) ;  /* 0xfffffffc00bc4947 */ /* 0x000fea000383ffff */
[----:B------:R-:W0:Y:S01]  /*17b0*/  LDC.64 R12, c[0x0][0x3a8] ;  /* 0x0000ea00ff0c7b82 */ /* 0x000e220000000a00 */
[----:B------:R-:W-:Y:S01]  /*17c0*/  ISETP.GE.U32.AND P0, PT, R11, 0xf, PT ;  /* 0x0000000f0b00780c */ /* 0x000fe20003f06070 */
[----:B------:R-:W-:Y:S02]  /*17d0*/  IMAD.MOV.U32 R15, RZ, RZ, RZ ;  /* 0x000000ffff0f7224 */ /* 0x000fe400078e00ff */
[----:B------:R-:W-:Y:S01]  /*17e0*/  IMAD.MOV.U32 R17, RZ, RZ, 0x1 ;  /* 0x00000001ff117424 */ /* 0x000fe200078e00ff */
[----:B0-----:R0:W5:Y:S09]  /*17f0*/  LDG.E R2, desc[UR6][R12.64] ;  /* 0x000000060c027981 */ /* 0x001172000c1e1900 */
[----:B------:R-:W-:Y:S05]  /*1800*/  @!P0 BRA `(.L_x_67) ;  /* 0x0000000400348947 */ /* 0x000fea0003800000 */
[----:B------:R-:W1:Y:S01]  /*1810*/  LDCU.64 UR4, c[0x0][0x3a8] ;  /* 0x00007500ff0477ac */ /* 0x000e620008000a00 */
[----:B------:R-:W-:Y:S02]  /*1820*/  IMAD.MOV.U32 R17, RZ, RZ, RZ ;  /* 0x000000ffff117224 */ /* 0x000fe400078e00ff */
[----:B------:R-:W-:Y:S01]  /*1830*/  IMAD.MOV.U32 R15, RZ, RZ, RZ ;  /* 0x000000ffff0f7224 */ /* 0x000fe200078e00ff */
[----:B-1----:R-:W-:-:S04]  /*1840*/  UIADD3 UR4, UP0, UPT, UR4, 0x20, URZ ;  /* 0x0000002004047890 */ /* 0x002fc8000ff1e0ff */
[----:B------:R-:W-:Y:S02]  /*1850*/  UIADD3.X UR5, UPT, UPT, URZ, UR5, URZ, UP0, !UPT ;  /* 0x00000005ff057290 */ /* 0x000fe400087fe4ff */
[----:B0-----:R-:W-:-:S04]  /*1860*/  IMAD.U32 R12, RZ, RZ, UR4 ;  /* 0x00000004ff0c7e24 */ /* 0x001fc8000f8e00ff */
[----:B------:R-:W-:-:S07]  /*1870*/  IMAD.U32 R13, RZ, RZ, UR5 ;  /* 0x00000005ff0d7e24 */ /* 0x000fce000f8e00ff */
.L_x_68:
[----:B------:R-:W2:Y:S04]  /*1880*/  LDG.E R19, desc[UR6][R12.64+-0x1c] ;  /* 0xffffe4060c137981 */ /* 0x000ea8000c1e1900 */
[----:B------:R-:W3:Y:S04]  /*1890*/  LDG.E R25, desc[UR6][R12.64+-0x18] ;  /* 0xffffe8060c197981 */ /* 0x000ee8000c1e1900 */
[----:B------:R-:W4:Y:S04]  /*18a0*/  LDG.E R24, desc[UR6][R12.64+-0x14] ;  /* 0xffffec060c187981 */ /* 0x000f28000c1e1900 */
[----:B------:R-:W4:Y:S04]  /*18b0*/  LDG.E R23, desc[UR6][R12.64+-0x10] ;  /* 0xfffff0060c177981 */ /* 0x000f28000c1e1900 */
[----:B------:R-:W4:Y:S04]  /*18c0*/  LDG.E R22, desc[UR6][R12.64+-0xc] ;  /* 0xfffff4060c167981 */ /* 0x000f28000c1e1900 */
[----:B------:R-:W4:Y:S04]  /*18d0*/  LDG.E R21, desc[UR6][R12.64+-0x8] ;  /* 0xfffff8060c157981 */ /* 0x000f28000c1e1900 */
[----:B------:R-:W4:Y:S04]  /*18e0*/  LDG.E R18, desc[UR6][R12.64+-0x4] ;  /* 0xfffffc060c127981 */ /* 0x000f28000c1e1900 */
[----:B------:R-:W4:Y:S01]  /*18f0*/  LDG.E R20, desc[UR6][R12.64] ;  /* 0x000000060c147981 */ /* 0x000f22000c1e1900 */
[----:B--2--5:R-:W-:-:S02]  /*1900*/  ISETP.GE.AND P0, PT, R19, R2, PT ;  /* 0x000000021300720c */ /* 0x024fc40003f06270 */
[----:B------:R-:W-:Y:S02]  /*1910*/  VIMNMX R2, PT, PT, R19, R2, PT ;  /* 0x0000000213027248 */ /* 0x000fe40003fe0100 */
[----:B------:R-:W2:Y:S02]  /*1920*/  LDG.E R19, desc[UR6][R12.64+0x8] ;  /* 0x000008060c137981 */ /* 0x000ea4000c1e1900 */
[----:B---3--:R-:W-:Y:S02]  /*1930*/  ISETP.GE.AND P6, PT, R25, R2, PT ;  /* 0x000000021900720c */ /* 0x008fe40003fc6270 */
[----:B------:R-:W-:Y:S02]  /*1940*/  VIMNMX R25, PT, PT, R2, R25, PT ;  /* 0x0000001902197248 */ /* 0x000fe40003fe0100 */
[----:B------:R-:W3:Y:S02]  /*1950*/  LDG.E R2, desc[UR6][R12.64+0x4] ;  /* 0x000004060c027981 */ /* 0x000ee4000c1e1900 */
[----:B----4-:R-:W-:-:S02]  /*1960*/  ISETP.GE.AND P5, PT, R24, R25, PT ;  /* 0x000000191800720c */ /* 0x010fc40003fa6270 */
[----:B------:R-:W-:-:S04]  /*1970*/  VIMNMX R24, PT, PT, R25, R24, PT ;  /* 0x0000001819187248 */ /* 0x000fc80003fe0100 */
[----:B------:R-:W-:Y:S02]  /*1980*/  ISETP.GE.AND P4, PT, R23, R24, PT ;  /* 0x000000181700720c */ /* 0x000fe40003f86270 */
[----:B------:R-:W-:Y:S02]  /*1990*/  VIMNMX R25, PT, PT, R24, R23, PT ;  /* 0x0000001718197248 */ /* 0x000fe40003fe0100 */
[----:B------:R-:W4:Y:S01]  /*19a0*/  LDG.E R23, desc[UR6][R12.64+0xc] ;  /* 0x00000c060c177981 */ /* 0x000f22000c1e1900 */
[----:B------:R-:W-:-:S03]  /*19b0*/  @!P0 VIADD R15, R17, 0x1 ;  /* 0x00000001110f8836 */ /* 0x000fc60000000000 */
[----:B------:R-:W4:Y:S01]  /*19c0*/  LDG.E R24, desc[UR6][R12.64+0x10] ;  /* 0x000010060c187981 */ /* 0x000f22000c1e1900 */
        /* <DEDUP_REMOVED lines=8> */
[----:B------:R-:W-:Y:S01]  /*1a50*/  @!P5 VIADD R15, R17, 0x3 ;  /* 0x00000003110fd836 */ /* 0x000fe20000000000 */
[----:B------:R-:W-:Y:S02]  /*1a60*/  ISETP.GE.AND P5, PT, R18, R27, PT ;  /* 0x0000001b1200720c */ /* 0x000fe40003fa6270 */
[----:B------:R-:W-:Y:S02]  /*1a70*/  VIMNMX R27, PT, PT, R27, R18, PT ;  /* 0x000000121b1b7248 */ /* 0x000fe40003fe0100 */
[----:B------:R0:W4:Y:S01]  /*1a80*/  LDG.E R18, desc[UR6][R12.64+0x20] ;  /* 0x000020060c127981 */ /* 0x000122000c1e1900 */
[----:B------:R-:W-:-:S02]  /*1a90*/  @!P4 IADD3 R15, PT, PT, R17, 0x4, RZ ;  /* 0x00000004110fc810 */ /* 0x000fc40007ffe0ff */
[----:B------:R-:W-:Y:S02]  /*1aa0*/  ISETP.GE.AND P4, PT, R20, R27, PT ;  /* 0x0000001b1400720c */ /* 0x000fe40003f86270 */
[----:B------:R-:W-:Y:S01]  /*1ab0*/  VIMNMX R27, PT, PT, R27, R20, PT ;  /* 0x000000141b1b7248 */ /* 0x000fe20003fe0100 */
[C---:B------:R-:W-:Y:S02]  /*1ac0*/  @!P0 VIADD R15, R17.reuse, 0x5 ;  /* 0x00000005110f8836 */ /* 0x040fe40000000000 */
[C---:B------:R-:W-:Y:S02]  /*1ad0*/  @!P6 VIADD R15, R17.reuse, 0x6 ;  /* 0x00000006110fe836 */ /* 0x040fe40000000000 */
[----:B------:R-:W-:-:S06]  /*1ae0*/  @!P5 VIADD R15, R17, 0x7 ;  /* 0x00000007110fd836 */ /* 0x000fcc0000000000 */
[----:B------:R-:W-:Y:S01]  /*1af0*/  @!P4 VIADD R15, R17, 0x8 ;  /* 0x00000008110fc836 */ /* 0x000fe20000000000 */
[----:B---3--:R-:W-:Y:S02]  /*1b00*/  VIMNMX R20, PT, PT, R27, R2, PT ;  /* 0x000000021b147248 */ /* 0x008fe40003fe0100 */
[----:B------:R-:W-:Y:S02]  /*1b10*/  ISETP.GE.AND P0, PT, R2, R27, PT ;  /* 0x0000001b0200720c */ /* 0x000fe40003f06270 */
[----:B--2---:R-:W-:Y:S02]  /*1b20*/  ISETP.GE.AND P6, PT, R19, R20, PT ;  /* 0x000000141300720c */ /* 0x004fe40003fc6270 */
[----:B------:R-:W-:-:S04]  /*1b30*/  VIMNMX R20, PT, PT, R20, R19, PT ;  /* 0x0000001314147248 */ /* 0x000fc80003fe0100 */
[----:B----4-:R-:W-:Y:S02]  /*1b40*/  VIMNMX R19, PT, PT, R20, R23, PT ;  /* 0x0000001714137248 */ /* 0x010fe40003fe0100 */
[----:B------:R-:W-:Y:S02]  /*1b50*/  ISETP.GE.AND P5, PT, R23, R20, PT ;  /* 0x000000141700720c */ /* 0x000fe40003fa6270 */
[----:B------:R-:W-:Y:S02]  /*1b60*/  VIMNMX R2, PT, PT, R19, R24, PT ;  /* 0x0000001813027248 */ /* 0x000fe40003fe0100 */
[----:B------:R-:W-:Y:S01]  /*1b70*/  ISETP.GE.AND P4, PT, R24, R19, PT ;  /* 0x000000131800720c */ /* 0x000fe20003f86270 */
[C---:B------:R-:W-:Y:S01]  /*1b80*/  @!P0 VIADD R15, R17.reuse, 0x9 ;  /* 0x00000009110f8836 */ /* 0x040fe20000000000 */
[----:B------:R-:W-:Y:S01]  /*1b90*/  VIMNMX R19, PT, PT, R2, R25, PT ;  /* 0x0000001902137248 */ /* 0x000fe20003fe0100 */
[----:B------:R-:W-:-:S03]  /*1ba0*/  @!P6 VIADD R15, R17, 0xa ;  /* 0x0000000a110fe836 */ /* 0x000fc60000000000 */
[----:B------:R-:W-:Y:S02]  /*1bb0*/  ISETP.GE.AND P6, PT, R22, R19, PT ;  /* 0x000000131600720c */ /* 0x000fe40003fc6270 */
[----:B------:R-:W-:Y:S01]  /*1bc0*/  VIMNMX R22, PT, PT, R19, R22, PT ;  /* 0x0000001613167248 */ /* 0x000fe20003fe0100 */
[----:B------:R-:W-:Y:S01]  /*1bd0*/  @!P5 VIADD R15, R17, 0xb ;  /* 0x0000000b110fd836 */ /* 0x000fe20000000000 */
[----:B------:R-:W-:Y:S02]  /*1be0*/  ISETP.GE.AND P0, PT, R25, R2, PT ;  /* 0x000000021900720c */ /* 0x000fe40003f06270 */
[----:B------:R-:W-:Y:S01]  /*1bf0*/  ISETP.GE.AND P5, PT, R21, R22, PT ;  /* 0x000000161500720c */ /* 0x000fe20003fa6270 */
[----:B------:R-:W-:-:S10]  /*1c00*/  @!P4 VIADD R15, R17, 0xc ;  /* 0x0000000c110fc836 */ /* 0x000fd40000000000 */
[C---:B------:R-:W-:Y:S02]  /*1c10*/  @!P0 VIADD R15, R17.reuse, 0xd ;  /* 0x0000000d110f8836 */ /* 0x040fe40000000000 */
[C---:B------:R-:W-:Y:S02]  /*1c20*/  @!P6 VIADD R15, R17.reuse, 0xe ;  /* 0x0000000e110fe836 */ /* 0x040fe40000000000 */
[C---:B------:R-:W-:Y:S02]  /*1c30*/  @!P5 VIADD R15, R17.reuse, 0xf ;  /* 0x0000000f110fd836 */ /* 0x040fe40000000000 */
[----:B------:R-:W-:-:S05]  /*1c40*/  VIADD R17, R17, 0x10 ;  /* 0x0000001011117836 */ /* 0x000fca0000000000 */
[----:B------:R-:W-:Y:S02]  /*1c50*/  ISETP.NE.AND P4, PT, R17, R0, PT ;  /* 0x000000001100720c */ /* 0x000fe40003f85270 */
[----:B------:R-:W-:Y:S02]  /*1c60*/  VIMNMX R21, PT, PT, R22, R21, PT ;  /* 0x0000001516157248 */ /* 0x000fe40003fe0100 */
[----:B0-----:R-:W-:Y:S02]  /*1c70*/  IADD3 R12, P5, PT, R12, 0x40, RZ ;  /* 0x000000400c0c7810 */ /* 0x001fe40007fbe0ff */
[----:B------:R-:W-:Y:S02]  /*1c80*/  ISETP.GE.AND P0, PT, R18, R21, PT ;  /* 0x000000151200720c */ /* 0x000fe40003f06270 */
[----:B------:R-:W-:Y:S01]  /*1c90*/  VIMNMX R2, PT, PT, R21, R18, PT ;  /* 0x0000001215027248 */ /* 0x000fe20003fe0100 */
[----:B------:R-:W-:Y:S01]  /*1ca0*/  IMAD.X R13, RZ, RZ, R13, P5 ;  /* 0x000000ffff0d7224 */ /* 0x000fe200028e060d */
[----:B------:R-:W-:-:S03]  /*1cb0*/  SEL R15, R17, R15, !P0 ;  /* 0x0000000f110f7207 */ /* 0x000fc60004000000 */
[----:B------:R-:W-:Y:S06]  /*1cc0*/  @P4 BRA `(.L_x_68) ;  /* 0xfffffff800ec4947 */ /* 0x000fec000383ffff */
[----:B------:R-:W-:-:S07]  /*1cd0*/  IADD3 R17, PT, PT, R17, 0x1, RZ ;  /* 0x0000000111117810 */ /* 0x000fce0007ffe0ff */
.L_x_67:
[----:B------:R-:W-:-:S13]  /*1ce0*/  LOP3.LUT P0, RZ, R14, 0xf, RZ, 0xc0, !PT ;  /* 0x0000000f0eff7812 */ /* 0x000fda000780c0ff */
[----:B------:R-:W-:Y:S05]  /*1cf0*/  @!P0 BRA `(.L_x_69) ;  /* 0x0000000400248947 */ /* 0x000fea0003800000 */
[----:B------:R-:W-:Y:S01]  /*1d00*/  LOP3.LUT P0, RZ, R16, 0x7, RZ, 0xc0, !PT ;  /* 0x0000000710ff7812 */ /* 0x000fe2000780c0ff */
[----:B------:R-:W-:-:S12]  /*1d10*/  @!P2 BRA `(.L_x_70) ;  /* 0x000000000088a947 */ /* 0x000fd80003800000 */
[----:B0-----:R-:W-:-:S05]  /*1d20*/  IMAD.WIDE.U32 R12, R17, 0x4, R6 ;  /* 0x00000004110c7825 */ /* 0x001fca00078e0006 */
        /* <DEDUP_REMOVED lines=8> */
[----:B--2--5:R-:W-:-:S02]  /*1db0*/  VIMNMX R22, PT, PT, R2, R23, PT ;  /* 0x0000001702167248 */ /* 0x024fc40003fe0100 */
[----:B------:R-:W-:Y:S02]  /*1dc0*/  ISETP.GE.AND P5, PT, R23, R2, PT ;  /* 0x000000021700720c */ /* 0x000fe40003fa6270 */
[----:B---3--:R-:W-:Y:S02]  /*1dd0*/  ISETP.GE.AND P4, PT, R25, R22, PT ;  /* 0x000000161900720c */ /* 0x008fe40003f86270 */
[----:B------:R-:W-:Y:S02]  /*1de0*/  VIMNMX R22, PT, PT, R22, R25, PT ;  /* 0x0000001916167248 */ /* 0x000fe40003fe0100 */
[----:B------:R-:W-:Y:S02]  /*1df0*/  SEL R15, R17, R15, !P5 ;  /* 0x0000000f110f7207 */ /* 0x000fe40006800000 */
[----:B----4-:R-:W-:Y:S02]  /*1e00*/  ISETP.GE.AND P6, PT, R27, R22, PT ;  /* 0x000000161b00720c */ /* 0x010fe40003fc6270 */
[----:B------:R-:W-:-:S04]  /*1e10*/  VIMNMX R22, PT, PT, R22, R27, PT ;  /* 0x0000001b16167248 */ /* 0x000fc80003fe0100 */
[----:B------:R-:W-:Y:S01]  /*1e20*/  ISETP.GE.AND P5, PT, R29, R22, PT ;  /* 0x000000161d00720c */ /* 0x000fe20003fa6270 */
[----:B------:R-:W-:Y:S01]  /*1e30*/  @!P4 VIADD R15, R17, 0x1 ;  /* 0x00000001110fc836 */ /* 0x000fe20000000000 */
[----:B------:R-:W-:-:S04]  /*1e40*/  VIMNMX R29, PT, PT, R22, R29, PT ;  /* 0x0000001d161d7248 */ /* 0x000fc80003fe0100 */
[----:B------:R-:W-:Y:S01]  /*1e50*/  ISETP.GE.AND P4, PT, R20, R29, PT ;  /* 0x0000001d1400720c */ /* 0x000fe20003f86270 */
[----:B------:R-:W-:Y:S01]  /*1e60*/  @!P6 VIADD R15, R17, 0x2 ;  /* 0x00000002110fe836 */ /* 0x000fe20000000000 */
[----:B------:R-:W-:-:S04]  /*1e70*/  VIMNMX R29, PT, PT, R29, R20, PT ;  /* 0x000000141d1d7248 */ /* 0x000fc80003fe0100 */
[----:B------:R-:W-:Y:S01]  /*1e80*/  VIMNMX R2, PT, PT, R29, R18, PT ;  /* 0x000000121d027248 */ /* 0x000fe20003fe0100 */
[----:B------:R-:W-:Y:S01]  /*1e90*/  @!P5 VIADD R15, R17, 0x3 ;  /* 0x00000003110fd836 */ /* 0x000fe20000000000 */
[----:B------:R-:W-:Y:S02]  /*1ea0*/  ISETP.GE.AND P6, PT, R18, R29, PT ;  /* 0x0000001d1200720c */ /* 0x000fe40003fc6270 */
[----:B------:R-:W-:Y:S02]  /*1eb0*/  ISETP.GE.AND P5, PT, R19, R2, PT ;  /* 0x000000021300720c */ /* 0x000fe40003fa6270 */
[----:B------:R-:W-:Y:S01]  /*1ec0*/  VIMNMX R2, PT, PT, R2, R19, PT ;  /* 0x0000001302027248 */ /* 0x000fe20003fe0100 */
[----:B------:R-:W-:-:S03]  /*1ed0*/  @!P4 VIADD R15, R17, 0x4 ;  /* 0x00000004110fc836 */ /* 0x000fc60000000000 */
[----:B------:R-:W-:Y:S02]  /*1ee0*/  ISETP.GE.AND P4, PT, R21, R2, PT ;  /* 0x000000021500720c */ /* 0x000fe40003f86270 */
[----:B------:R-:W-:-:S03]  /*1ef0*/  VIMNMX R2, PT, PT, R2, R21, PT ;  /* 0x0000001502027248 */ /* 0x000fc60003fe0100 */
[C---:B------:R-:W-:Y:S02]  /*1f00*/  @!P6 VIADD R15, R17.reuse, 0x5 ;  /* 0x00000005110fe836 */ /* 0x040fe40000000000 */
[----:B------:R-:W-:-:S06]  /*1f10*/  @!P5 VIADD R15, R17, 0x6 ;  /* 0x00000006110fd836 */ /* 0x000fcc0000000000 */
[C---:B------:R-:W-:Y:S02]  /*1f20*/  @!P4 VIADD R15, R17.reuse, 0x7 ;  /* 0x00000007110fc836 */ /* 0x040fe40000000000 */
[----:B------:R-:W-:-:S07]  /*1f30*/  VIADD R17, R17, 0x8 ;  /* 0x0000000811117836 */ /* 0x000fce0000000000 */
.L_x_70:
[----:B------:R-:W-:Y:S05]  /*1f40*/  @!P0 BRA `(.L_x_69) ;  /* 0x0000000000908947 */ /* 0x000fea0003800000 */
[----:B------:R-:W-:Y:S01]  /*1f50*/  ISETP.NE.AND P0, PT, R8, RZ, PT ;  /* 0x000000ff0800720c */ /* 0x000fe20003f05270 */
[----:B------:R-:W-:-:S12]  /*1f60*/  @!P1 BRA `(.L_x_71) ;  /* 0x0000000000489947 */ /* 0x000fd80003800000 */
[----:B0-----:R-:W-:-:S05]  /*1f70*/  IMAD.WIDE.U32 R12, R17, 0x4, R6 ;  /* 0x00000004110c7825 */ /* 0x001fca00078e0006 */
[----:B------:R-:W2:Y:S04]  /*1f80*/  LDG.E R19, desc[UR6][R12.64] ;  /* 0x000000060c137981 */ /* 0x000ea8000c1e1900 */
[----:B------:R-:W3:Y:S04]  /*1f90*/  LDG.E R21, desc[UR6][R12.64+0x4] ;  /* 0x000004060c157981 */ /* 0x000ee8000c1e1900 */
[----:B------:R-:W4:Y:S04]  /*1fa0*/  LDG.E R23, desc[UR6][R12.64+0x8] ;  /* 0x000008060c177981 */ /* 0x000f28000c1e1900 */
[----:B------:R-:W4:Y:S01]  /*1fb0*/  LDG.E R25, desc[UR6][R12.64+0xc] ;  /* 0x00000c060c197981 */ /* 0x000f22000c1e1900 */
[----:B--2--5:R-:W-:-:S02]  /*1fc0*/  VIMNMX R18, PT, PT, R2, R19, PT ;  /* 0x0000001302127248 */ /* 0x024fc40003fe0100 */
[----:B------:R-:W-:Y:S02]  /*1fd0*/  ISETP.GE.AND P6, PT, R19, R2, PT ;  /* 0x000000021300720c */ /* 0x000fe40003fc6270 */
[----:B---3--:R-:W-:Y:S02]  /*1fe0*/  VIMNMX R20, PT, PT, R18, R21, PT ;  /* 0x0000001512147248 */ /* 0x008fe40003fe0100 */
[----:B------:R-:W-:Y:S02]  /*1ff0*/  ISETP.GE.AND P5, PT, R21, R18, PT ;  /* 0x000000121500720c */ /* 0x000fe40003fa6270 */
[----:B----4-:R-:W-:Y:S02]  /*2000*/  VIMNMX R2, PT, PT, R20, R23, PT ;  /* 0x0000001714027248 */ /* 0x010fe40003fe0100 */
[----:B------:R-:W-:Y:S02]  /*2010*/  ISETP.GE.AND P4, PT, R23, R20, PT ;  /* 0x000000141700720c */ /* 0x000fe40003f86270 */
[----:B------:R-:W-:-:S02]  /*2020*/  SEL R15, R17, R15, !P6 ;  /* 0x0000000f110f7207 */ /* 0x000fc40007000000 */
[----:B------:R-:W-:Y:S02]  /*2030*/  ISETP.GE.AND P6, PT, R25, R2, PT ;  /* 0x000000021900720c */ /* 0x000fe40003fc6270 */
[----:B------:R-:W-:-:S03]  /*2040*/  VIMNMX R2, PT, PT, R2, R25, PT ;  /* 0x0000001902027248 */ /* 0x000fc60003fe0100 */
[----:B------:R-:W-:-:S04]  /*2050*/  @!P5 VIADD R15, R17, 0x1 ;  /* 0x00000001110fd836 */ /* 0x000fc80000000000 */
[----:B------:R-:W-:-:S04]  /*2060*/  @!P4 VIADD R15, R17, 0x2 ;  /* 0x00000002110fc836 */ /* 0x000fc80000000000 */
[C---:B------:R-:W-:Y:S02]  /*2070*/  @!P6 VIADD R15, R17.reuse, 0x3 ;  /* 0x00000003110fe836 */ /* 0x040fe40000000000 */
[----:B------:R-:W-:-:S07]  /*2080*/  VIADD R17, R17, 0x4 ;  /* 0x0000000411117836 */ /* 0x000fce0000000000 */
.L_x_71:
[----:B------:R-:W-:Y:S05]  /*2090*/  @!P0 BRA `(.L_x_69) ;  /* 0x00000000003c8947 */ /* 0x000fea0003800000 */
[----:B0-----:R-:W-:-:S05]  /*20a0*/  IMAD.WIDE.U32 R12, R17, 0x4, R6 ;  /* 0x00000004110c7825 */ /* 0x001fca00078e0006 */
[----:B------:R-:W2:Y:S01]  /*20b0*/  LDG.E R19, desc[UR6][R12.64] ;  /* 0x000000060c137981 */ /* 0x000ea2000c1e1900 */
[----:B------:R-:W-:Y:S02]  /*20c0*/  ISETP.NE.AND P4, PT, R8, 0x1, PT ;  /* 0x000000010800780c */ /* 0x000fe40003f85270 */
[CC--:B--2--5:R-:W-:Y:S02]  /*20d0*/  ISETP.GE.AND P0, PT, R19.reuse, R2.reuse, PT ;  /* 0x000000021300720c */ /* 0x0e4fe40003f06270 */
[----:B------:R-:W-:Y:S02]  /*20e0*/  VIMNMX R19, PT, PT, R19, R2, PT ;  /* 0x0000000213137248 */ /* 0x000fe40003fe0100 */
[----:B------:R-:W-:-:S07]  /*20f0*/  SEL R15, R17, R15, !P0 ;  /* 0x0000000f110f7207 */ /* 0x000fce0004000000 */
[----:B------:R-:W-:Y:S05]  /*2100*/  @!P4 BRA `(.L_x_69) ;  /* 0x000000000020c947 */ /* 0x000fea0003800000 */
[----:B------:R-:W-:Y:S01]  /*2110*/  ISETP.NE.AND P4, PT, R8, 0x2, PT ;  /* 0x000000020800780c */ /* 0x000fe20003f85270 */
[----:B------:R-:W2:-:S12]  /*2120*/  LDG.E R2, desc[UR6][R12.64+0x4] ;  /* 0x000004060c027981 */ /* 0x000e98000c1e1900 */
[----:B------:R-:W3:Y:S01]  /*2130*/  @P4 LDG.E R18, desc[UR6][R12.64+0x8] ;  /* 0x000008060c124981 */ /* 0x000ee2000c1e1900 */
[----:B--2---:R-:W-:Y:S02]  /*2140*/  ISETP.GE.AND P0, PT, R2, R19, PT ;  /* 0x000000130200720c */ /* 0x004fe40003f06270 */
[----:B------:R-:W-:-:S04]  /*2150*/  VIMNMX R19, PT, PT, R19, R2, PT ;  /* 0x0000000213137248 */ /* 0x000fc80003fe0100 */
[----:B---3--:R-:W-:-:S07]  /*2160*/  ISETP.GE.OR P5, PT, R18, R19, !P4 ;  /* 0x000000131200720c */ /* 0x008fce00067a6670 */
[----:B------:R-:W-:-:S06]  /*2170*/  @!P0 VIADD R15, R17, 0x1 ;  /* 0x00000001110f8836 */ /* 0x000fcc0000000000 */
[----:B------:R-:W-:-:S07]  /*2180*/  @!P5 IADD3 R15, PT, PT, R17, 0x2, RZ ;  /* 0x00000002110fd810 */ /* 0x000fce0007ffe0ff */
.L_x_69:
[----:B------:R-:W-:Y:S01]  /*2190*/  IMAD.WIDE.U32 R6, R15, 0x4, R6 ;  /* 0x000000040f067825 */ /* 0x000fe200078e0006 */
[----:B------:R1:W-:Y:S04]  /*21a0*/  STG.E desc[UR6][R4.64], R15 ;  /* 0x0000000f04007986 */ /* 0x0003e8000c101906 */
[----:B-----5:R-:W0:Y:S02]  /*21b0*/  LDG.E R2, desc[UR6][R6.64] ;  /* 0x0000000606027981 */ /* 0x020e24000c1e1900 */
[----:B0-----:R-:W-:-:S05]  /*21c0*/  VIADD R13, R2, 0x1 ;  /* 0x00000001020d7836 */ /* 0x001fca0000000000 */
[----:B------:R1:W-:Y:S01]  /*21d0*/  STG.E desc[UR6][R6.64], R13 ;  /* 0x0000000d06007986 */ /* 0x0003e2000c101906 */
[----:B------:R-:W-:Y:S05]  /*21e0*/  BRA `(.L_x_60) ;  /* 0x00000000002c7947 */ /* 0x000fea0003800000 */
.L_x_65:
[----:B------:R2:W-:Y:S04]  /*21f0*/  STG.E desc[UR6][R4.64], R19 ;  /* 0x0000001304007986 */ /* 0x0005e8000c101906 */
[----:B------:R-:W3:Y:S02]  /*2200*/  LDG.E R2, desc[UR6][R12.64] ;  /* 0x000000060c027981 */ /* 0x000ee4000c1e1900 */
[----:B---3--:R-:W-:-:S05]  /*2210*/  VIADD R7, R2, 0x1 ;  /* 0x0000000102077836 */ /* 0x008fca0000000000 */
[----:B------:R2:W-:Y:S01]  /*2220*/  STG.E desc[UR6][R12.64], R7 ;  /* 0x000000070c007986 */ /* 0x0005e2000c101906 */
[----:B------:R-:W-:Y:S05]  /*2230*/  BRA `(.L_x_60) ;  /* 0x0000000000187947 */ /* 0x000fea0003800000 */
.L_x_61:
[----:B------:R-:W0:Y:S02]  /*2240*/  LDC.64 R6, c[0x0][0x3a0] ;  /* 0x0000e800ff067b82 */ /* 0x000e240000000a00 */
[----:B0-----:R-:W-:-:S05]  /*2250*/  IMAD.WIDE.U32 R6, R17, 0x4, R6 ;  /* 0x0000000411067825 */ /* 0x001fca00078e0006 */
[----:B------:R0:W-:Y:S04]  /*2260*/  STG.E desc[UR6][R6.64], R12 ;  /* 0x0000000c06007986 */ /* 0x0001e8000c101906 */
[----:B------:R-:W2:Y:S02]  /*2270*/  LDG.E R2, desc[UR6][R4.64] ;  /* 0x0000000604027981 */ /* 0x000ea4000c1e1900 */
[----:B--2---:R-:W-:-:S05]  /*2280*/  VIADD R13, R2, 0x1 ;  /* 0x00000001020d7836 */ /* 0x004fca0000000000 */
[----:B------:R0:W-:Y:S02]  /*2290*/  STG.E desc[UR6][R4.64], R13 ;  /* 0x0000000d04007986 */ /* 0x0001e4000c101906 */
.L_x_60:
[----:B------:R-:W-:-:S05]  /*22a0*/  VIADD R10, R10, 0x1 ;  /* 0x000000010a0a7836 */ /* 0x000fca0000000000 */
[----:B------:R-:W-:-:S04]  /*22b0*/  ISETP.NE.AND P0, PT, R10, R3, PT ;  /* 0x000000030a00720c */ /* 0x000fc80003f05270 */
[----:B------:R-:W-:Y:S01]  /*22c0*/  SEL R10, R10, RZ, P0 ;  /* 0x000000ff0a0a7207 */ /* 0x000fe20000000000 */
[----:B------:R-:W-:Y:S08]  /*22d0*/  @P3 BRA `(.L_x_72) ;  /* 0xffffffec00583947 */ /* 0x000ff0000383ffff */
.L_x_45:
[----:B012---:R-:W0:Y:S02]  /*22e0*/  LDC.64 R2, c[0x0][0x380] ;  /* 0x0000e000ff027b82 */ /* 0x007e240000000a00 */
[----:B0-----:R-:W-:-:S04]  /*22f0*/  VIMNMX R0, PT, PT, R3, R2, PT ;  /* 0x0000000203007248 */ /* 0x001fc80003fe0100 */
[----:B------:R-:W-:-:S13]  /*2300*/  ISETP.GE.AND P0, PT, R0, 0x1, PT ;  /* 0x000000010000780c */ /* 0x000fda0003f06270 */
[----:B------:R-:W-:Y:S05]  /*2310*/  @!P0 EXIT ;  /* 0x000000000000894d */ /* 0x000fea0003800000 */
[----:B------:R-:W-:-:S07]  /*2320*/  IMAD.MOV.U32 R0, RZ, RZ, RZ ;  /* 0x000000ffff007224 */ /* 0x000fce00078e00ff */
.L_x_78:
[----:B0-----:R-:W0:Y:S02]  /*2330*/  LDC.64 R2, c[0x0][0x3a8] ;  /* 0x0000ea00ff027b82 */ /* 0x001e240000000a00 */
[----:B0-----:R-:W-:-:S05]  /*2340*/  IMAD.WIDE.U32 R2, R0, 0x4, R2 ;  /* 0x0000000400027825 */ /* 0x001fca00078e0002 */
[----:B------:R-:W2:Y:S02]  /*2350*/  LDG.E R4, desc[UR6][R2.64] ;  /* 0x0000000602047981 */ /* 0x000ea4000c1e1900 */
[----:B--2---:R-:W-:-:S13]  /*2360*/  ISETP.NE.AND P0, PT, R4, RZ, PT ;  /* 0x000000ff0400720c */ /* 0x004fda0003f05270 */
[----:B------:R-:W-:Y:S05]  /*2370*/  @P0 BRA `(.L_x_73) ;  /* 0x00000000008c0947 */ /* 0x000fea0003800000 */
[----:B------:R-:W0:Y:S01]  /*2380*/  LDC.64 R4, c[0x0][0x3a8] ;  /* 0x0000ea00ff047b82 */ /* 0x000e220000000a00 */
[----:B------:R-:W1:Y:S07]  /*2390*/  LDCU UR4, c[0x0][0x384] ;  /* 0x00007080ff0477ac */ /* 0x000e6e0008000800 */
[----:B------:R-:W2:Y:S01]  /*23a0*/  LDC.64 R6, c[0x0][0x3a8] ;  /* 0x0000ea00ff067b82 */ /* 0x000ea20000000a00 */
[----:B0-----:R-:W3:Y:S01]  /*23b0*/  LDG.E R8, desc[UR6][R4.64] ;  /* 0x0000000604087981 */ /* 0x001ee2000c1e1900 */
[----:B------:R-:W-:Y:S01]  /*23c0*/  IMAD.MOV.U32 R11, RZ, RZ, RZ ;  /* 0x000000ffff0b7224 */ /* 0x000fe200078e00ff */
[----:B---3--:R-:W-:-:S13]  /*23d0*/  ISETP.GE.AND P0, PT, R8, 0x2, PT ;  /* 0x000000020800780c */ /* 0x008fda0003f06270 */
[----:B-12---:R-:W-:Y:S05]  /*23e0*/  @P0 BRA `(.L_x_74) ;  /* 0x00000000001c0947 */ /* 0x006fea0003800000 */
.L_x_75:
[----:B------:R-:W-:-:S05]  /*23f0*/  VIADD R11, R11, 0x1 ;  /* 0x000000010b0b7836 */ /* 0x000fca0000000000 */
[----:B------:R-:W-:-:S13]  /*2400*/  ISETP.NE.AND P0, PT, R11, UR4, PT ;  /* 0x000000040b007c0c */ /* 0x000fda000bf05270 */
[----:B------:R-:W-:Y:S05]  /*2410*/  @!P0 BRA `(.L_x_73) ;  /* 0x0000000000648947 */ /* 0x000fea0003800000 */
[----:B------:R-:W-:-:S05]  /*2420*/  IMAD.WIDE.U32 R4, R11, 0x4, R6 ;  /* 0x000000040b047825 */ /* 0x000fca00078e0006 */
[----:B------:R-:W2:Y:S02]  /*2430*/  LDG.E R8, desc[UR6][R4.64] ;  /* 0x0000000604087981 */ /* 0x000ea4000c1e1900 */
[----:B--2---:R-:W-:-:S13]  /*2440*/  ISETP.GE.AND P0, PT, R8, 0x2, PT ;  /* 0x000000020800780c */ /* 0x004fda0003f06270 */
[----:B------:R-:W-:Y:S05]  /*2450*/  @!P0 BRA `(.L_x_75) ;  /* 0xfffffffc00e48947 */ /* 0x000fea000383ffff */
.L_x_74:
[----:B------:R-:W0:Y:S02]  /*2460*/  LDC.64 R6, c[0x0][0x3a0] ;  /* 0x0000e800ff067b82 */ /* 0x000e240000000a00 */
[----:B0-----:R-:W2:Y:S02]  /*2470*/  LDG.E R8, desc[UR6][R6.64] ;  /* 0x0000000606087981 */ /* 0x001ea4000c1e1900 */
[----:B--2---:R-:W-:-:S13]  /*2480*/  ISETP.NE.AND P0, PT, R8, R11, PT ;  /* 0x0000000b0800720c */ /* 0x004fda0003f05270 */
[----:B------:R-:W-:Y:S05]  /*2490*/  @!P0 BRA `(.L_x_76) ;  /* 0x0000000000288947 */ /* 0x000fea0003800000 */
[----:B------:R-:W0:Y:S01]  /*24a0*/  LDC.64 R8, c[0x0][0x3a0] ;  /* 0x0000e800ff087b82 */ /* 0x000e220000000a00 */
[----:B------:R-:W-:Y:S01]  /*24b0*/  IMAD.MOV.U32 R13, RZ, RZ, RZ ;  /* 0x000000ffff0d7224 */ /* 0x000fe200078e00ff */
[----:B------:R-:W1:Y:S06]  /*24c0*/  LDCU UR5, c[0x0][0x380] ;  /* 0x00007000ff0577ac */ /* 0x000e6c0008000800 */
.L_x_77:
[----:B------:R-:W-:-:S05]  /*24d0*/  VIADD R13, R13, 0x1 ;  /* 0x000000010d0d7836 */ /* 0x000fca0000000000 */
[----:B-1----:R-:W-:-:S13]  /*24e0*/  ISETP.NE.AND P0, PT, R13, UR5, PT ;  /* 0x000000050d007c0c */ /* 0x002fda000bf05270 */
[----:B------:R-:W-:Y:S05]  /*24f0*/  @!P0 BRA `(.L_x_73) ;  /* 0x00000000002c8947 */ /* 0x000fea0003800000 */
[----:B0-----:R-:W-:-:S05]  /*2500*/  IMAD.WIDE.U32 R6, R13, 0x4, R8 ;  /* 0x000000040d067825 */ /* 0x001fca00078e0008 */
[----:B------:R-:W2:Y:S02]  /*2510*/  LDG.E R10, desc[UR6][R6.64] ;  /* 0x00000006060a7981 */ /* 0x000ea4000c1e1900 */
[----:B--2---:R-:W-:-:S13]  /*2520*/  ISETP.NE.AND P0, PT, R10, R11, PT ;  /* 0x0000000b0a00720c */ /* 0x004fda0003f05270 */
[----:B------:R-:W-:Y:S05]  /*2530*/  @P0 BRA `(.L_x_77) ;  /* 0xfffffffc00e40947 */ /* 0x000fea000383ffff */
.L_x_76:
[----:B------:R1:W-:Y:S04]  /*2540*/  STG.E desc[UR6][R6.64], R0 ;  /* 0x0000000006007986 */ /* 0x0003e8000c101906 */
[----:B------:R-:W2:Y:S02]  /*2550*/  LDG.E R8, desc[UR6][R4.64] ;  /* 0x0000000604087981 */ /* 0x000ea4000c1e1900 */
[----:B--2---:R-:W-:-:S05]  /*2560*/  VIADD R9, R8, 0xffffffff ;  /* 0xffffffff08097836 */ /* 0x004fca0000000000 */
[----:B------:R1:W-:Y:S04]  /*2570*/  STG.E desc[UR6][R4.64], R9 ;  /* 0x0000000904007986 */ /* 0x0003e8000c101906 */
[----:B------:R-:W2:Y:S02]  /*2580*/  LDG.E R8, desc[UR6][R2.64] ;  /* 0x0000000602087981 */ /* 0x000ea4000c1e1900 */
[----:B--2---:R-:W-:-:S05]  /*2590*/  VIADD R11, R8, 0x1 ;  /* 0x00000001080b7836 */ /* 0x004fca0000000000 */
[----:B------:R1:W-:Y:S02]  /*25a0*/  STG.E desc[UR6][R2.64], R11 ;  /* 0x0000000b02007986 */ /* 0x0003e4000c101906 */
.L_x_73:
[----:B------:R-:W2:Y:S01]  /*25b0*/  LDCU UR8, c[0x0][0x384] ;  /* 0x00007080ff0877ac */ /* 0x000ea20008000800 */
[----:B-1----:R-:W-:-:S05]  /*25c0*/  VIADD R0, R0, 0x1 ;  /* 0x0000000100007836 */ /* 0x002fca0000000000 */
[----:B--2---:R-:W-:-:S13]  /*25d0*/  ISETP.NE.AND P0, PT, R0, UR8, PT ;  /* 0x0000000800007c0c */ /* 0x004fda000bf05270 */
[----:B------:R-:W-:Y:S05]  /*25e0*/  @!P0 EXIT ;  /* 0x000000000000894d */ /* 0x000fea0003800000 */
[----:B------:R-:W-:Y:S05]  /*25f0*/  BRA `(.L_x_78) ;  /* 0xfffffffc004c7947 */ /* 0x000fea000383ffff */
.L_x_79:
        /* <DEDUP_REMOVED lines=16> */
.L_x_122:


//--------------------- .text.compute_label_preferences --------------------------
	.section	.text.compute_label_preferences,"ax",@progbits
	.align	128
        .global         compute_label_preferences
        .type           compute_label_preferences,@function
        .size           compute_label_preferences,(.L_x_123 - compute_label_preferences)
        .other          compute_label_preferences,@"STO_CUDA_ENTRY STV_DEFAULT"
compute_label_preferences:
.text.compute_label_preferences:
[----:B------:R-:W-:Y:S01]  /*0000*/  LDC R1, c[0x0][0x37c] ;  /* 0x0000df00ff017b82 */ /* 0x000fe20000000800 */
[----:B------:R-:W0:Y:S07]  /*0010*/  S2R R3, SR_TID.X ;  /* 0x0000000000037919 */ /* 0x000e2e0000002100 */
[----:B------:R-:W0:Y:S01]  /*0020*/  S2UR UR4, SR_CTAID.X ;  /* 0x00000000000479c3 */ /* 0x000e220000002500 */
[----:B------:R-:W1:Y:S07]  /*0030*/  LDCU UR5, c[0x0][0x380] ;  /* 0x00007000ff0577ac */ /* 0x000e6e0008000800 */
[----:B------:R-:W0:Y:S02]  /*0040*/  LDC R0, c[0x0][0x360] ;  /* 0x0000d800ff007b82 */ /* 0x000e240000000800 */
[----:B0-----:R-:W-:-:S05]  /*0050*/  IMAD R0, R0, UR4, R3 ;  /* 0x0000000400007c24 */ /* 0x001fca000f8e0203 */
[----:B-1----:R-:W-:-:S13]  /*0060*/  ISETP.GE.AND P0, PT, R0, UR5, PT ;  /* 0x0000000500007c0c */ /* 0x002fda000bf06270 */
[----:B------:R-:W-:Y:S05]  /*0070*/  @P0 EXIT ;  /* 0x000000000000094d */ /* 0x000fea0003800000 */
[----:B------:R-:W0:Y:S01]  /*0080*/  LDC.64 R6, c[0x0][0x398] ;  /* 0x0000e600ff067b82 */ /* 0x000e220000000a00 */
[----:B------:R-:W1:Y:S07]  /*0090*/  LDCU.64 UR4, c[0x0][0x358] ;  /* 0x00006b00ff0477ac */ /* 0x000e6e0008000a00 */
[----:B------:R-:W2:Y:S08]  /*00a0*/  LDC.64 R2, c[0x0][0x388] ;  /* 0x0000e200ff027b82 */ /* 0x000eb00000000a00 */
[----:B------:R-:W3:Y:S01]  /*00b0*/  LDC R4, c[0x0][0x384] ;  /* 0x0000e100ff047b82 */ /* 0x000ee20000000800 */
[----:B0-----:R-:W-:-:S05]  /*00c0*/  IMAD.WIDE R6, R0, 0x4, R6 ;  /* 0x0000000400067825 */ /* 0x001fca00078e0206 */
[----:B-1----:R-:W4:Y:S04]  /*00d0*/  LDG.E R8, desc[UR4][R6.64+0x4] ;  /* 0x0000040406087981 */ /* 0x002f28000c1e1900 */
[----:B------:R-:W4:Y:S01]  /*00e0*/  LDG.E R11, desc[UR4][R6.64] ;  /* 0x00000004060b7981 */ /* 0x000f22000c1e1900 */
[----:B--2---:R-:W-:-:S05]  /*00f0*/  IMAD.WIDE R2, R0, 0x4, R2 ;  /* 0x0000000400027825 */ /* 0x004fca00078e0202 */
[----:B------:R0:W2:Y:S01]  /*0100*/  LDG.E R5, desc[UR4][R2.64] ;  /* 0x0000000402057981 */ /* 0x0000a2000c1e1900 */
[----:B---3--:R-:W-:Y:S01]  /*0110*/  IABS R13, R4 ;  /* 0x00000004000d7213 */ /* 0x008fe20000000000 */
[----:B------:R-:W-:Y:S03]  /*0120*/  BSSY.RECONVERGENT B0, `(.L_x_80) ;  /* 0x000000d000007945 */ /* 0x000fe60003800200 */
[----:B------:R-:W1:Y:S08]  /*0130*/  I2F.RP R12, R13 ;  /* 0x0000000d000c7306 */ /* 0x000e700000209400 */
[----:B-1----:R-:W1:Y:S02]  /*0140*/  MUFU.RCP R12, R12 ;  /* 0x0000000c000c7308 */ /* 0x002e640000001000 */
[----:B-1----:R-:W-:-:S06]  /*0150*/  IADD3 R9, PT, PT, R12, 0xffffffe, RZ ;  /* 0x0ffffffe0c097810 */ /* 0x002fcc0007ffe0ff */
[----:B------:R-:W0:Y:S02]  /*0160*/  F2I.FTZ.U32.TRUNC.NTZ R9, R9 ;  /* 0x0000000900097305 */ /* 0x000e24000021f000 */
[----:B0-----:R-:W-:Y:S01]  /*0170*/  IMAD.MOV R2, RZ, RZ, -R9 ;  /* 0x000000ffff027224 */ /* 0x001fe200078e0a09 */
[----:B----4-:R-:W-:-:S04]  /*0180*/  IADD3 R10, PT, PT, R8, -R11, RZ ;  /* 0x8000000b080a7210 */ /* 0x010fc80007ffe0ff */
[----:B------:R-:W-:-:S13]  /*0190*/  ISETP.GT.AND P0, PT, R10, 0x3, PT ;  /* 0x000000030a00780c */ /* 0x000fda0003f04270 */
[----:B--2---:R-:W-:Y:S01]  /*01a0*/  @!P0 IMAD R3, R5, 0x3, RZ ;  /* 0x0000000305038824 */ /* 0x004fe200078e02ff */
[----:B------:R-:W-:Y:S06]  /*01b0*/  @!P0 BRA `(.L_x_81) ;  /* 0x00000000000c8947 */ /* 0x000fec0003800000 */
[----:B------:R-:W-:-:S13]  /*01c0*/  ISETP.GT.U32.AND P0, PT, R10, 0x8, PT ;  /* 0x000000080a00780c */ /* 0x000fda0003f04070 */
[----:B------:R-:W-:Y:S01]  /*01d0*/  @!P0 LEA R3, R5, R10, 0x1 ;  /* 0x0000000a05038211 */ /* 0x000fe200078e08ff */
[----:B------:R-:W-:-:S07]  /*01e0*/  @P0 IMAD R3, R10, 0x2, R5 ;  /* 0x000000020a030824 */ /* 0x000fce00078e0205 */
.L_x_81:
[----:B------:R-:W-:Y:S05]  /*01f0*/  BSYNC.RECONVERGENT B0 ;  /* 0x0000000000007941 */ /* 0x000fea0003800200 */
.L_x_80:
[----:B------:R-:W-:Y:S01]  /*0200*/  IADD3 R11, PT, PT, R0, R3, RZ ;  /* 0x00000003000b7210 */ /* 0x000fe20007ffe0ff */
[----:B------:R-:W-:Y:S01]  /*0210*/  IMAD R3, R2, R13, RZ ;  /* 0x0000000d02037224 */ /* 0x000fe200078e02ff */
[----:B------:R-:W0:Y:S01]  /*0220*/  LDC.64 R6, c[0x0][0x3a8] ;  /* 0x0000ea00ff067b82 */ /* 0x000e220000000a00 */
[----:B------:R-:W-:Y:S01]  /*0230*/  IMAD.MOV.U32 R8, RZ, RZ, RZ ;  /* 0x000000ffff087224 */ /* 0x000fe200078e00ff */
[----:B------:R-:W-:Y:S02]  /*0240*/  IABS R12, R11 ;  /* 0x0000000b000c7213 */ /* 0x000fe40000000000 */
[----:B------:R-:W-:Y:S01]  /*0250*/  ISETP.GE.AND P2, PT, R11, RZ, PT ;  /* 0x000000ff0b00720c */ /* 0x000fe20003f46270 */
[----:B------:R-:W-:Y:S01]  /*0260*/  IMAD.HI.U32 R8, R9, R3, R8 ;  /* 0x0000000309087227 */ /* 0x000fe200078e0008 */
[----:B------:R-:W-:Y:S02]  /*0270*/  IADD3 R10, PT, PT, -R10, 0x2710, RZ ;  /* 0x000027100a0a7810 */ /* 0x000fe40007ffe1ff */
[----:B------:R-:W1:Y:S03]  /*0280*/  LDC.64 R2, c[0x0][0x3b8] ;  /* 0x0000ee00ff027b82 */ /* 0x000e660000000a00 */
[----:B------:R-:W-:-:S04]  /*0290*/  IMAD.HI.U32 R8, R8, R12, RZ ;  /* 0x0000000c08087227 */ /* 0x000fc800078e00ff */
[----:B------:R-:W-:Y:S01]  /*02a0*/  IMAD R11, R10, 0x3e8, R5 ;  /* 0x000003e80a0b7824 */ /* 0x000fe200078e0205 */
[----:B------:R-:W-:-:S05]  /*02b0*/  IADD3 R8, PT, PT, -R8, RZ, RZ ;  /* 0x000000ff08087210 */ /* 0x000fca0007ffe1ff */
[C---:B------:R-:W-:Y:S02]  /*02c0*/  IMAD R12, R13.reuse, R8, R12 ;  /* 0x000000080d0c7224 */ /* 0x040fe400078e020c */
[----:B------:R-:W2:Y:S03]  /*02d0*/  LDC.64 R8, c[0x0][0x3b0] ;  /* 0x0000ec00ff087b82 */ /* 0x000ea60000000a00 */
[----:B------:R-:W-:Y:S01]  /*02e0*/  ISETP.GT.U32.AND P0, PT, R13, R12, PT ;  /* 0x0000000c0d00720c */ /* 0x000fe20003f04070 */
[----:B-1----:R-:W-:-:S12]  /*02f0*/  IMAD.WIDE R2, R0, 0x4, R2 ;  /* 0x0000000400027825 */ /* 0x002fd800078e0202 */
[----:B------:R-:W-:Y:S01]  /*0300*/  @!P0 IMAD.IADD R12, R12, 0x1, -R13 ;  /* 0x000000010c0c8824 */ /* 0x000fe200078e0a0d */
[----:B------:R-:W-:-:S04]  /*0310*/  ISETP.NE.AND P0, PT, R4, RZ, PT ;  /* 0x000000ff0400720c */ /* 0x000fc80003f05270 */
[----:B------:R-:W-:-:S13]  /*0320*/  ISETP.GT.U32.AND P1, PT, R13, R12, PT ;  /* 0x0000000c0d00720c */ /* 0x000fda0003f24070 */
[----:B------:R-:W-:-:S05]  /*0330*/  @!P1 IADD3 R12, PT, PT, R12, -R13, RZ ;  /* 0x8000000d0c0c9210 */ /* 0x000fca0007ffe0ff */
[----:B------:R-:W-:Y:S01]  /*0340*/  @!P2 IMAD.MOV R12, RZ, RZ, -R12 ;  /* 0x000000ffff0ca224 */ /* 0x000fe200078e0a0c */
[----:B------:R-:W-:Y:S01]  /*0350*/  @!P0 LOP3.LUT R12, RZ, R4, RZ, 0x33, !PT ;  /* 0x00000004ff0c8212 */ /* 0x000fe200078e33ff */
[----:B0-----:R-:W-:-:S04]  /*0360*/  IMAD.WIDE R4, R0, 0x4, R6 ;  /* 0x0000000400047825 */ /* 0x001fc800078e0206 */
[----:B--2---:R-:W-:Y:S01]  /*0370*/  IMAD.WIDE R6, R0, 0x4, R8 ;  /* 0x0000000400067825 */ /* 0x004fe200078e0208 */
[----:B------:R-:W-:Y:S04]  /*0380*/  STG.E desc[UR4][R4.64], R0 ;  /* 0x0000000004007986 */ /* 0x000fe8000c101904 */
[----:B------:R-:W-:Y:S04]  /*0390*/  STG.E desc[UR4][R6.64], R12 ;  /* 0x0000000c06007986 */ /* 0x000fe8000c101904 */
[----:B------:R-:W-:Y:S01]  /*03a0*/  STG.E desc[UR4][R2.64], R11 ;  /* 0x0000000b02007986 */ /* 0x000fe2000c101904 */
[----:B------:R-:W-:Y:S05]  /*03b0*/  EXIT ;  /* 0x000000000000794d */ /* 0x000fea0003800000 */
.L_x_82:
        /* <DEDUP_REMOVED lines=12> */
.L_x_123:


//--------------------- .text.label_propagation_iteration --------------------------
	.section	.text.label_propagation_iteration,"ax",@progbits
	.align	128
        .global         label_propagation_iteration
        .type           label_propagation_iteration,@function
        .size           label_propagation_iteration,(.L_x_124 - label_propagation_iteration)
        .other          label_propagation_iteration,@"STO_CUDA_ENTRY STV_DEFAULT"
label_propagation_iteration:
.text.label_propagation_iteration:
        /* <DEDUP_REMOVED lines=13> */
[----:B-1----:R-:W3:Y:S04]  /*00d0*/  LDG.E R11, desc[UR4][R8.64] ;  /* 0x00000004080b7981 */ /* 0x002ee8000c1e1900 */
[----:B------:R-:W3:Y:S01]  /*00e0*/  LDG.E R6, desc[UR4][R8.64+0x4] ;  /* 0x0000040408067981 */ /* 0x000ee2000c1e1900 */
[----:B--2---:R-:W-:-:S03]  /*00f0*/  IMAD.WIDE R2, R5, 0x4, R2 ;  /* 0x0000000405027825 */ /* 0x004fc600078e0202 */
[----:B------:R0:W-:Y:S04]  /*0100*/  STL.128 [R1], RZ ;  /* 0x000000ff01007387 */ /* 0x0001e80000100c00 */
[----:B------:R0:W-:Y:S04]  /*0110*/  STL.128 [R1+0x10], RZ ;  /* 0x000010ff01007387 */ /* 0x0001e80000100c00 */
        /* <DEDUP_REMOVED lines=61> */
[----:B------:R0:W-:Y:S01]  /*04f0*/  STL.128 [R1+0x3f0], RZ ;  /* 0x0003f0ff01007387 */ /* 0x0001e20000100c00 */
[----:B------:R-:W-:Y:S01]  /*0500*/  BSSY.RECONVERGENT B0, `(.L_x_83) ;  /* 0x0000042000007945 */ /* 0x000fe20003800200 */
[----:B------:R-:W-:-:S02]  /*0510*/  VIADD R0, R1, 0x400 ;  /* 0x0000040001007836 */ /* 0x000fc40000000000 */
[----:B------:R1:W5:Y:S02]  /*0520*/  LDG.E R7, desc[UR4][R2.64] ;  /* 0x0000000402077981 */ /* 0x000364000c1e1900 */
[----:B-1----:R-:W-:Y:S02]  /*0530*/  IMAD.MOV.U32 R3, RZ, RZ, R1 ;  /* 0x000000ffff037224 */ /* 0x002fe400078e0001 */
[----:B------:R-:W-:Y:S01]  /*0540*/  IMAD.MOV.U32 R2, RZ, RZ, RZ ;  /* 0x000000ffff027224 */ /* 0x000fe200078e00ff */
[----:B---3--:R-:W-:-:S13]  /*0550*/  ISETP.GE.AND P0, PT, R11, R6, PT ;  /* 0x000000060b00720c */ /* 0x008fda0003f06270 */
[----:B0-----:R-:W-:Y:S05]  /*0560*/  @P0 BRA `(.L_x_84) ;  /* 0x0000000000ec0947 */ /* 0x001fea0003800000 */
[----:B------:R-:W-:Y:S02]  /*0570*/  HFMA2 R2, -RZ, RZ, 0, 0 ;  /* 0x00000000ff027431 */ /* 0x000fe400000001ff */
[----:B------:R-:W-:-:S07]  /*0580*/  IMAD.MOV.U32 R9, RZ, RZ, R11 ;  /* 0x000000ffff097224 */ /* 0x000fce00078e000b */
.L_x_94:
[----:B0-----:R-:W0:Y:S08]  /*0590*/  LDC.64 R10, c[0x0][0x388] ;  /* 0x0000e200ff0a7b82 */ /* 0x001e300000000a00 */
[----:B------:R-:W1:Y:S01]  /*05a0*/  LDC.64 R12, c[0x0][0x3a0] ;  /* 0x0000e800ff0c7b82 */ /* 0x000e620000000a00 */
[----:B0-----:R-:W-:-:S06]  /*05b0*/  IMAD.WIDE R10, R9, 0x4, R10 ;  /* 0x00000004090a7825 */ /* 0x001fcc00078e020a */
[----:B------:R-:W1:Y:S02]  /*05c0*/  LDG.E R11, desc[UR4][R10.64] ;  /* 0x000000040a0b7981 */ /* 0x000e64000c1e1900 */
[----:B-1----:R-:W-:-:S05]  /*05d0*/  IMAD.WIDE R12, R11, 0x4, R12 ;  /* 0x000000040b0c7825 */ /* 0x002fca00078e020c */
[----:B------:R-:W2:Y:S04]  /*05e0*/  LDG.E R15, desc[UR4][R12.64] ;  /* 0x000000040c0f7981 */ /* 0x000ea8000c1e1900 */
[----:B------:R-:W2:Y:S01]  /*05f0*/  LDG.E R8, desc[UR4][R12.64+0x4] ;  /* 0x000004040c087981 */ /* 0x000ea2000c1e1900 */
[----:B------:R-:W-:Y:S01]  /*0600*/  VIADD R9, R9, 0x1 ;  /* 0x0000000109097836 */ /* 0x000fe20000000000 */
[----:B------:R-:W-:Y:S04]  /*0610*/  BSSY.RECONVERGENT B1, `(.L_x_85) ;  /* 0x000002f000017945 */ /* 0x000fe80003800200 */
[----:B------:R-:W-:-:S02]  /*0620*/  ISETP.NE.AND P1, PT, R9, R6, PT ;  /* 0x000000060900720c */ /* 0x000fc40003f25270 */
[----:B--2---:R-:W-:-:S13]  /*0630*/  ISETP.GE.AND P0, PT, R15, R8, PT ;  /* 0x000000080f00720c */ /* 0x004fda0003f06270 */
[----:B------:R-:W-:Y:S05]  /*0640*/  @P0 BRA `(.L_x_86) ;  /* 0x0000000000ac0947 */ /* 0x000fea0003800000 */
.L_x_93:
[----:B0-----:R-:W0:Y:S02]  /*0650*/  LDC.64 R10, c[0x0][0x398] ;  /* 0x0000e600ff0a7b82 */ /* 0x001e240000000a00 */
[----:B0-----:R-:W-:-:S05]  /*0660*/  IMAD.WIDE R10, R15, 0x4, R10 ;  /* 0x000000040f0a7825 */ /* 0x001fca00078e020a */
[----:B------:R-:W2:Y:S01]  /*0670*/  LDG.E R4, desc[UR4][R10.64] ;  /* 0x000000040a047981 */ /* 0x000ea2000c1e1900 */
[----:B------:R-:W-:Y:S01]  /*0680*/  VIADD R15, R15, 0x1 ;  /* 0x000000010f0f7836 */ /* 0x000fe20000000000 */
[----:B------:R-:W-:Y:S04]  /*0690*/  BSSY.RECONVERGENT B2, `(.L_x_87) ;  /* 0x0000025000027945 */ /* 0x000fe80003800200 */
[----:B------:R-:W-:Y:S02]  /*06a0*/  ISETP.NE.AND P2, PT, R15, R8, PT ;  /* 0x000000080f00720c */ /* 0x000fe40003f45270 */
[----:B--2---:R-:W-:-:S13]  /*06b0*/  ISETP.NE.AND P0, PT, R4, R5, PT ;  /* 0x000000050400720c */ /* 0x004fda0003f05270 */
[----:B------:R-:W-:Y:S05]  /*06c0*/  @!P0 BRA `(.L_x_88) ;  /* 0x0000000000848947 */ /* 0x000fea0003800000 */
[----:B------:R-:W0:Y:S02]  /*06d0*/  LDC.64 R10, c[0x0][0x3a8] ;  /* 0x0000ea00ff0a7b82 */ /* 0x000e240000000a00 */
[----:B0-----:R-:W-:-:S05]  /*06e0*/  IMAD.WIDE R10, R4, 0x4, R10 ;  /* 0x00000004040a7825 */ /* 0x001fca00078e020a */
[----:B------:R0:W5:Y:S01]  /*06f0*/  LDG.E R13, desc[UR4][R10.64] ;  /* 0x000000040a0d7981 */ /* 0x000162000c1e1900 */
[----:B------:R-:W-:Y:S01]  /*0700*/  ISETP.GE.AND P3, PT, R2, 0x1, PT ;  /* 0x000000010200780c */ /* 0x000fe20003f66270 */
[----:B------:R-:W-:Y:S01]  /*0710*/  BSSY.RECONVERGENT B3, `(.L_x_89) ;  /* 0x0000015000037945 */ /* 0x000fe20003800200 */
[----:B------:R-:W-:-:S11]  /*0720*/  PLOP3.LUT P0, PT, PT, PT, PT, 0x80, 0x8 ;  /* 0x000000000008781c */ /* 0x000fd60003f0f070 */
[----:B0-----:R-:W-:Y:S05]  /*0730*/  @!P3 BRA `(.L_x_90) ;  /* 0x000000000048b947 */ /* 0x001fea0003800000 */
[----:B------:R-:W2:Y:S02]  /*0740*/  LDL R4, [R1+0x400] ;  /* 0x0004000001047983 */ /* 0x000ea40000100800 */
[----:B--2--5:R-:W-:Y:S01]  /*0750*/  ISETP.NE.AND P3, PT, R4, R13, PT ;  /* 0x0000000d0400720c */ /* 0x024fe20003f65270 */
[----:B------:R-:W-:-:S12]  /*0760*/  IMAD.MOV.U32 R4, RZ, RZ, R1 ;  /* 0x000000ffff047224 */ /* 0x000fd800078e0001 */
[----:B------:R-:W-:Y:S05]  /*0770*/  @!P3 BRA `(.L_x_91) ;  /* 0x000000000028b947 */ /* 0x000fea0003800000 */
[----:B------:R-:W-:Y:S02]  /*0780*/  IMAD.MOV R10, RZ, RZ, -R2 ;  /* 0x000000ffff0a7224 */ /* 0x000fe400078e0a02 */
[----:B------:R-:W-:-:S07]  /*0790*/  IMAD.MOV.U32 R12, RZ, RZ, R0 ;  /* 0x000000ffff0c7224 */ /* 0x000fce00078e0000 */
.L_x_92:
[----:B------:R-:W-:-:S04]  /*07a0*/  IADD3 R10, PT, PT, R10, 0x1, RZ ;  /* 0x000000010a0a7810 */ /* 0x000fc80007ffe0ff */
[----:B------:R-:W-:-:S13]  /*07b0*/  ISETP.NE.AND P3, PT, R10, RZ, PT ;  /* 0x000000ff0a00720c */ /* 0x000fda0003f65270 */
[----:B------:R-:W-:Y:S05]  /*07c0*/  @!P3 BRA `(.L_x_90) ;  /* 0x000000000024b947 */ /* 0x000fea0003800000 */
[----:B------:R-:W-:-:S05]  /*07d0*/  VIADD R12, R12, 0x4 ;  /* 0x000000040c0c7836 */ /* 0x000fca0000000000 */
[----:B------:R-:W2:Y:S01]  /*07e0*/  LDL R11, [R12] ;  /* 0x000000000c0b7983 */ /* 0x000ea20000100800 */
[----:B------:R-:W-:Y:S01]  /*07f0*/  VIADD R4, R4, 0x4 ;  /* 0x0000000404047836 */ /* 0x000fe20000000000 */
[----:B--2---:R-:W-:-:S13]  /*0800*/  ISETP.NE.AND P3, PT, R11, R13, PT ;  /* 0x0000000d0b00720c */ /* 0x004fda0003f65270 */
[----:B------:R-:W-:Y:S05]  /*0810*/  @P3 BRA `(.L_x_92) ;  /* 0xfffffffc00e03947 */ /* 0x000fea000383ffff */
.L_x_91:
[----:B------:R-:W2:Y:S01]  /*0820*/  LDL R10, [R4] ;  /* 0x00000000040a7983 */ /* 0x000ea20000100800 */
[----:B------:R-:W-:Y:S01]  /*0830*/  PLOP3.LUT P0, PT, PT, PT, PT, 0x8, 0x80 ;  /* 0x000000000080781c */ /* 0x000fe20003f0e170 */
[----:B--2---:R-:W-:-:S05]  /*0840*/  VIADD R11, R10, 0x1 ;  /* 0x000000010a0b7836 */ /* 0x004fca0000000000 */
[----:B------:R0:W-:Y:S07]  /*0850*/  STL [R4], R11 ;  /* 0x0000000b04007387 */ /* 0x0001ee0000100800 */
.L_x_90:
[----:B------:R-:W-:Y:S05]  /*0860*/  BSYNC.RECONVERGENT B3 ;  /* 0x0000000000037941 */ /* 0x000fea0003800200 */
.L_x_89:
[----:B------:R-:W-:-:S13]  /*0870*/  ISETP.GT.OR P0, PT, R2, 0xff, !P0 ;  /* 0x000000ff0200780c */ /* 0x000fda0004704670 */
[----:B------:R-:W-:Y:S02]  /*0880*/  @!P0 IMAD.MOV.U32 R3, RZ, RZ, R1 ;  /* 0x000000ffff038224 */ /* 0x000fe400078e0001 */
[----:B0-----:R-:W-:-:S03]  /*0890*/  @!P0 IMAD.MOV.U32 R11, RZ, RZ, 0x1 ;  /* 0x00000001ff0b8424 */ /* 0x001fc600078e00ff */
[C---:B------:R-:W-:Y:S01]  /*08a0*/  @!P0 LEA R4, R2.reuse, R3, 0x2 ;  /* 0x0000000302048211 */ /* 0x040fe200078e10ff */
[----:B------:R-:W-:-:S04]  /*08b0*/  @!P0 VIADD R2, R2, 0x1 ;  /* 0x0000000102028836 */ /* 0x000fc80000000000 */
[----:B-----5:R0:W-:Y:S04]  /*08c0*/  @!P0 STL [R4+0x400], R13 ;  /* 0x0004000d04008387 */ /* 0x0201e80000100800 */
[----:B------:R0:W-:Y:S02]  /*08d0*/  @!P0 STL [R4], R11 ;  /* 0x0000000b04008387 */ /* 0x0001e40000100800 */
.L_x_88:
[----:B------:R-:W-:Y:S05]  /*08e0*/  BSYNC.RECONVERGENT B2 ;  /* 0x0000000000027941 */ /* 0x000fea0003800200 */
.L_x_87:
[----:B------:R-:W-:Y:S05]  /*08f0*/  @P2 BRA `(.L_x_93) ;  /* 0xfffffffc00542947 */ /* 0x000fea000383ffff */
.L_x_86:
[----:B------:R-:W-:Y:S05]  /*0900*/  BSYNC.RECONVERGENT B1 ;  /* 0x0000000000017941 */ /* 0x000fea0003800200 */
.L_x_85:
[----:B------:R-:W-:Y:S05]  /*0910*/  @P1 BRA `(.L_x_94) ;  /* 0xfffffffc001c1947 */ /* 0x000fea000383ffff */
.L_x_84:
[----:B------:R-:W-:Y:S05]  /*0920*/  BSYNC.RECONVERGENT B0 ;  /* 0x0000000000007941 */ /* 0x000fea0003800200 */
.L_x_83:
[----:B------:R-:W-:Y:S01]  /*0930*/  ISETP.GE.AND P0, PT, R2, 0x1, PT ;  /* 0x000000010200780c */ /* 0x000fe20003f06270 */
[----:B------:R-:W-:Y:S01]  /*0940*/  BSSY.RECONVERGENT B1, `(.L_x_95) ;  /* 0x000005e000017945 */ /* 0x000fe20003800200 */
[----:B0----5:R-:W-:-:S11]  /*0950*/  IMAD.MOV.U32 R4, RZ, RZ, R7 ;  /* 0x000000ffff047224 */ /* 0x021fd600078e0007 */
[----:B------:R-:W-:Y:S05]  /*0960*/  @!P0 BRA `(.L_x_96) ;  /* 0x00000004006c8947 */ /* 0x000fea0003800000 */
[C---:B------:R-:W-:Y:S01]  /*0970*/  ISETP.GE.U32.AND P0, PT, R2.reuse, 0x4, PT ;  /* 0x000000040200780c */ /* 0x040fe20003f06070 */
[----:B------:R-:W-:Y:S01]  /*0980*/  BSSY.RECONVERGENT B0, `(.L_x_97) ;  /* 0x000003f000007945 */ /* 0x000fe20003800200 */
[----:B------:R-:W-:Y:S01]  /*0990*/  HFMA2 R6, -RZ, RZ, 0, 0 ;  /* 0x00000000ff067431 */ /* 0x000fe200000001ff */
[----:B------:R-:W-:Y:S01]  /*09a0*/  LOP3.LUT R11, R2, 0x3, RZ, 0xc0, !PT ;  /* 0x00000003020b7812 */ /* 0x000fe200078ec0ff */
[----:B------:R-:W-:Y:S02]  /*09b0*/  IMAD.MOV.U32 R4, RZ, RZ, RZ ;  /* 0x000000ffff047224 */ /* 0x000fe400078e00ff */
[----:B------:R-:W-:-:S07]  /*09c0*/  IMAD.MOV.U32 R8, RZ, RZ, R7 ;  /* 0x000000ffff087224 */ /* 0x000fce00078e0007 */
[----:B------:R-:W-:Y:S05]  /*09d0*/  @!P0 BRA `(.L_x_98) ;  /* 0x0000000000e48947 */ /* 0x000fea0003800000 */
[----:B------:R-:W-:Y:S01]  /*09e0*/  LOP3.LUT R4, R2, 0x7ffffffc, RZ, 0xc0, !PT ;  /* 0x7ffffffc02047812 */ /* 0x000fe200078ec0ff */
[C---:B------:R-:W-:Y:S01]  /*09f0*/  VIADD R10, R1.reuse, 0x8 ;  /* 0x00000008010a7836 */ /* 0x040fe20000000000 */
[----:B------:R-:W-:Y:S01]  /*0a00*/  MOV R8, R7 ;  /* 0x0000000700087202 */ /* 0x000fe20000000f00 */
[----:B------:R-:W-:Y:S02]  /*0a10*/  VIADD R9, R1, 0x408 ;  /* 0x0000040801097836 */ /* 0x000fe40000000000 */
[----:B------:R-:W-:Y:S02]  /*0a20*/  IMAD.MOV.U32 R6, RZ, RZ, RZ ;  /* 0x000000ffff067224 */ /* 0x000fe400078e00ff */
[----:B------:R-:W-:-:S07]  /*0a30*/  IMAD.MOV R2, RZ, RZ, -R4 ;  /* 0x000000ffff027224 */ /* 0x000fce00078e0a04 */
.L_x_111:
[----:B------:R-:W2:Y:S01]  /*0a40*/  LDL.64 R12, [R10+-0x8] ;  /* 0xfffff8000a0c7983 */ /* 0x000ea20000100a00 */
[----:B------:R-:W-:Y:S01]  /*0a50*/  VIADD R2, R2, 0x4 ;  /* 0x0000000402027836 */ /* 0x000fe20000000000 */
[----:B------:R-:W-:Y:S04]  /*0a60*/  BSSY.RECONVERGENT B2, `(.L_x_99) ;  /* 0x000000b000027945 */ /* 0x000fe80003800200 */
[----:B------:R-:W-:Y:S02]  /*0a70*/  ISETP.NE.AND P0, PT, R2, RZ, PT ;  /* 0x000000ff0200720c */ /* 0x000fe40003f05270 */
[----:B--2---:R-:W-:-:S13]  /*0a80*/  ISETP.GT.AND P1, PT, R12, R6, PT ;  /* 0x000000060c00720c */ /* 0x004fda0003f24270 */
[----:B-----5:R-:W-:Y:S05]  /*0a90*/  @!P1 BRA `(.L_x_100) ;  /* 0x00000000000c9947 */ /* 0x020fea0003800000 */
[----:B------:R0:W5:Y:S01]  /*0aa0*/  LDL R8, [R9+-0x8] ;  /* 0xfffff80009087983 */ /* 0x0001620000100800 */
[----:B------:R-:W-:Y:S01]  /*0ab0*/  IMAD.MOV.U32 R6, RZ, RZ, R12 ;  /* 0x000000ffff067224 */ /* 0x000fe200078e000c */
[----:B------:R-:W-:Y:S06]  /*0ac0*/  BRA `(.L_x_101) ;  /* 0x0000000000107947 */ /* 0x000fec0003800000 */
.L_x_100:
[----:B------:R-:W-:-:S13]  /*0ad0*/  ISETP.NE.AND P1, PT, R12, R6, PT ;  /* 0x000000060c00720c */ /* 0x000fda0003f25270 */
[----:B------:R-:W-:Y:S05]  /*0ae0*/  @P1 BRA `(.L_x_101) ;  /* 0x0000000000081947 */ /* 0x000fea0003800000 */
[----:B------:R-:W2:Y:S02]  /*0af0*/  LDL R15, [R9+-0x8] ;  /* 0xfffff800090f7983 */ /* 0x000ea40000100800 */
[----:B--2---:R-:W-:-:S07]  /*0b00*/  VIMNMX R8, PT, PT, R8, R15, PT ;  /* 0x0000000f08087248 */ /* 0x004fce0003fe0100 */
.L_x_101:
[----:B------:R-:W-:Y:S05]  /*0b10*/  BSYNC.RECONVERGENT B2 ;  /* 0x0000000000027941 */ /* 0x000fea0003800200 */
.L_x_99:
[----:B------:R-:W-:Y:S01]  /*0b20*/  ISETP.GT.AND P1, PT, R13, R6, PT ;  /* 0x000000060d00720c */ /* 0x000fe20003f24270 */
[----:B------:R-:W-:-:S12]  /*0b30*/  BSSY.RECONVERGENT B2, `(.L_x_102) ;  /* 0x0000009000027945 */ /* 0x000fd80003800200 */
[----:B------:R-:W-:Y:S05]  /*0b40*/  @!P1 BRA `(.L_x_103) ;  /* 0x00000000000c9947 */ /* 0x000fea0003800000 */
[----:B-----5:R1:W5:Y:S01]  /*0b50*/  LDL R8, [R9+-0x4] ;  /* 0xfffffc0009087983 */ /* 0x0203620000100800 */
[----:B------:R-:W-:Y:S01]  /*0b60*/  IMAD.MOV.U32 R6, RZ, RZ, R13 ;  /* 0x000000ffff067224 */ /* 0x000fe200078e000d */
[----:B------:R-:W-:Y:S06]  /*0b70*/  BRA `(.L_x_104) ;  /* 0x0000000000107947 */ /* 0x000fec0003800000 */
.L_x_103:
[----:B------:R-:W-:-:S13]  /*0b80*/  ISETP.NE.AND P1, PT, R13, R6, PT ;  /* 0x000000060d00720c */ /* 0x000fda0003f25270 */
[----:B------:R-:W-:Y:S05]  /*0b90*/  @P1 BRA `(.L_x_104) ;  /* 0x0000000000081947 */ /* 0x000fea0003800000 */
[----:B------:R-:W2:Y:S02]  /*0ba0*/  LDL R13, [R9+-0x4] ;  /* 0xfffffc00090d7983 */ /* 0x000ea40000100800 */
[----:B--2--5:R-:W-:-:S07]  /*0bb0*/  VIMNMX R8, PT, PT, R8, R13, PT ;  /* 0x0000000d08087248 */ /* 0x024fce0003fe0100 */
.L_x_104:
[----:B------:R-:W-:Y:S05]  /*0bc0*/  BSYNC.RECONVERGENT B2 ;  /* 0x0000000000027941 */ /* 0x000fea0003800200 */
.L_x_102:
[----:B------:R-:W2:Y:S01]  /*0bd0*/  LDL.64 R12, [R10] ;  /* 0x000000000a0c7983 */ /* 0x000ea20000100a00 */
[----:B------:R-:W-:Y:S01]  /*0be0*/  BSSY.RECONVERGENT B2, `(.L_x_105) ;  /* 0x000000a000027945 */ /* 0x000fe20003800200 */
[----:B--2---:R-:W-:-:S13]  /*0bf0*/  ISETP.GT.AND P1, PT, R12, R6, PT ;  /* 0x000000060c00720c */ /* 0x004fda0003f24270 */
[----:B------:R-:W-:Y:S05]  /*0c00*/  @!P1 BRA `(.L_x_106) ;  /* 0x00000000000c9947 */ /* 0x000fea0003800000 */
[----:B-----5:R2:W5:Y:S01]  /*0c10*/  LDL R8, [R9] ;  /* 0x0000000009087983 */ /* 0x0205620000100800 */
[----:B------:R-:W-:Y:S01]  /*0c20*/  MOV R6, R12 ;  /* 0x0000000c00067202 */ /* 0x000fe20000000f00 */
[----:B------:R-:W-:Y:S06]  /*0c30*/  BRA `(.L_x_107) ;  /* 0x0000000000107947 */ /* 0x000fec0003800000 */
.L_x_106:
[----:B------:R-:W-:-:S13]  /*0c40*/  ISETP.NE.AND P1, PT, R12, R6, PT ;  /* 0x000000060c00720c */ /* 0x000fda0003f25270 */
[----:B------:R-:W-:Y:S05]  /*0c50*/  @P1 BRA `(.L_x_107) ;  /* 0x0000000000081947 */ /* 0x000fea0003800000 */
[----:B------:R-:W2:Y:S02]  /*0c60*/  LDL R15, [R9] ;  /* 0x00000000090f7983 */ /* 0x000ea40000100800 */
[----:B--2--5:R-:W-:-:S07]  /*0c70*/  VIMNMX R8, PT, PT, R8, R15, PT ;  /* 0x0000000f08087248 */ /* 0x024fce0003fe0100 */
.L_x_107:
[----:B------:R-:W-:Y:S05]  /*0c80*/  BSYNC.RECONVERGENT B2 ;  /* 0x0000000000027941 */ /* 0x000fea0003800200 */
.L_x_105:
[----:B------:R-:W-:Y:S01]  /*0c90*/  ISETP.GT.AND P1, PT, R13, R6, PT ;  /* 0x000000060d00720c */ /* 0x000fe20003f24270 */
[----:B------:R-:W-:-:S12]  /*0ca0*/  BSSY.RECONVERGENT B2, `(.L_x_108) ;  /* 0x0000009000027945 */ /* 0x000fd80003800200 */
[----:B------:R-:W-:Y:S05]  /*0cb0*/  @!P1 BRA `(.L_x_109) ;  /* 0x00000000000c9947 */ /* 0x000fea0003800000 */
[----:B-----5:R3:W5:Y:S01]  /*0cc0*/  LDL R8, [R9+0x4] ;  /* 0x0000040009087983 */ /* 0x0207620000100800 */
[----:B------:R-:W-:Y:S01]  /*0cd0*/  IMAD.MOV.U32 R6, RZ, RZ, R13 ;  /* 0x000000ffff067224 */ /* 0x000fe200078e000d */
[----:B------:R-:W-:Y:S06]  /*0ce0*/  BRA `(.L_x_110) ;  /* 0x0000000000107947 */ /* 0x000fec0003800000 */
.L_x_109:
[----:B------:R-:W-:-:S13]  /*0cf0*/  ISETP.NE.AND P1, PT, R13, R6, PT ;  /* 0x000000060d00720c */ /* 0x000fda0003f25270 */
[----:B------:R-:W-:Y:S05]  /*0d00*/  @P1 BRA `(.L_x_110) ;  /* 0x0000000000081947 */ /* 0x000fea0003800000 */
[----:B------:R-:W3:Y:S02]  /*0d10*/  LDL R13, [R9+0x4] ;  /* 0x00000400090d7983 */ /* 0x000ee40000100800 */
[----:B---3-5:R-:W-:-:S07]  /*0d20*/  VIMNMX R8, PT, PT, R8, R13, PT ;  /* 0x0000000d08087248 */ /* 0x028fce0003fe0100 */
.L_x_110:
[----:B------:R-:W-:Y:S05]  /*0d30*/  BSYNC.RECONVERGENT B2 ;  /* 0x0000000000027941 */ /* 0x000fea0003800200 */
.L_x_108:
[----:B------:R-:W-:Y:S02]  /*0d40*/  VIADD R10, R10, 0x10 ;  /* 0x000000100a0a7836 */ /* 0x000fe40000000000 */
[----:B0123--:R-:W-:Y:S01]  /*0d50*/  VIADD R9, R9, 0x10 ;  /* 0x0000001009097836 */ /* 0x00ffe20000000000 */
[----:B------:R-:W-:Y:S06]  /*0d60*/  @P0 BRA `(.L_x_111) ;  /* 0xfffffffc00340947 */ /* 0x000fec000383ffff */
.L_x_98:
[----:B------:R-:W-:Y:S05]  /*0d70*/  BSYNC.RECONVERGENT B0 ;  /* 0x0000000000007941 */ /* 0x000fea0003800200 */
.L_x_97:
[----:B------:R-:W-:Y:S01]  /*0d80*/  ISETP.NE.AND P0, PT, R11, RZ, PT ;  /* 0x000000ff0b00720c */ /* 0x000fe20003f05270 */
[----:B------:R-:W-:-:S12]  /*0d90*/  BSSY.RECONVERGENT B0, `(.L_x_112) ;  /* 0x0000016000007945 */ /* 0x000fd80003800200 */
[----:B------:R-:W-:Y:S05]  /*0da0*/  @!P0 BRA `(.L_x_113) ;  /* 0x0000000000508947 */ /* 0x000fea0003800000 */
[C---:B------:R-:W-:Y:S02]  /*0db0*/  IMAD R2, R4.reuse, 0x4, R0 ;  /* 0x0000000404027824 */ /* 0x040fe400078e0200 */
[----:B------:R-:W-:Y:S02]  /*0dc0*/  IMAD R4, R4, 0x4, R3 ;  /* 0x0000000404047824 */ /* 0x000fe400078e0203 */
[----:B------:R-:W-:-:S07]  /*0dd0*/  IMAD.MOV R0, RZ, RZ, -R11 ;  /* 0x000000ffff007224 */ /* 0x000fce00078e0a0b */
.L_x_117:
[----:B------:R-:W2:Y:S01]  /*0de0*/  LDL R3, [R4] ;  /* 0x0000000004037983 */ /* 0x000ea20000100800 */
[----:B------:R-:W-:Y:S01]  /*0df0*/  IADD3 R0, PT, PT, R0, 0x1, RZ ;  /* 0x0000000100007810 */ /* 0x000fe20007ffe0ff */
[----:B------:R-:W-:Y:S03]  /*0e00*/  BSSY.RECONVERGENT B2, `(.L_x_114) ;  /* 0x000000b000027945 */ /* 0x000fe60003800200 */
[----:B------:R-:W-:Y:S02]  /*0e10*/  ISETP.NE.AND P1, PT, R0, RZ, PT ;  /* 0x000000ff0000720c */ /* 0x000fe40003f25270 */
[----:B--2---:R-:W-:-:S13]  /*0e20*/  ISETP.GT.AND P0, PT, R3, R6, PT ;  /* 0x000000060300720c */ /* 0x004fda0003f04270 */
[----:B------:R-:W-:Y:S05]  /*0e30*/  @!P0 BRA `(.L_x_115) ;  /* 0x00000000000c8947 */ /* 0x000fea0003800000 */
[----:B-----5:R0:W5:Y:S01]  /*0e40*/  LDL R8, [R2] ;  /* 0x0000000002087983 */ /* 0x0201620000100800 */
[----:B------:R-:W-:Y:S01]  /*0e50*/  IMAD.MOV.U32 R6, RZ, RZ, R3 ;  /* 0x000000ffff067224 */ /* 0x000fe200078e0003 */
[----:B------:R-:W-:Y:S06]  /*0e60*/  BRA `(.L_x_116) ;  /* 0x0000000000107947 */ /* 0x000fec0003800000 */
.L_x_115:
[----:B------:R-:W-:-:S13]  /*0e70*/  ISETP.NE.AND P0, PT, R3, R6, PT ;  /* 0x000000060300720c */ /* 0x000fda0003f05270 */
[----:B------:R-:W-:Y:S05]  /*0e80*/  @P0 BRA `(.L_x_116) ;  /* 0x0000000000080947 */ /* 0x000fea0003800000 */
[----:B------:R-:W2:Y:S02]  /*0e90*/  LDL R3, [R2] ;  /* 0x0000000002037983 */ /* 0x000ea40000100800 */
[----:B--2--5:R-:W-:-:S07]  /*0ea0*/  VIMNMX R8, PT, PT, R8, R3, PT ;  /* 0x0000000308087248 */ /* 0x024fce0003fe0100 */
.L_x_116:
[----:B------:R-:W-:Y:S05]  /*0eb0*/  BSYNC.RECONVERGENT B2 ;  /* 0x0000000000027941 */ /* 0x000fea0003800200 */
.L_x_114:
[----:B0-----:R-:W-:Y:S02]  /*0ec0*/  VIADD R2, R2, 0x4 ;  /* 0x0000000402027836 */ /* 0x001fe40000000000 */
[----:B------:R-:W-:Y:S01]  /*0ed0*/  VIADD R4, R4, 0x4 ;  /* 0x0000000404047836 */ /* 0x000fe20000000000 */
[----:B------:R-:W-:Y:S06]  /*0ee0*/  @P1 BRA `(.L_x_117) ;  /* 0xfffffffc00bc1947 */ /* 0x000fec000383ffff */
.L_x_113:
[----:B------:R-:W-:Y:S05]  /*0ef0*/  BSYNC.RECONVERGENT B0 ;  /* 0x0000000000007941 */ /* 0x000fea0003800200 */
.L_x_112:
[----:B------:R-:W-:-:S04]  /*0f00*/  ISETP.NE.AND P0, PT, R6, RZ, PT ;  /* 0x000000ff0600720c */ /* 0x000fc80003f05270 */
[----:B-----5:R-:W-:-:S09]  /*0f10*/  SEL R4, R7, R8, !P0 ;  /* 0x0000000807047207 */ /* 0x020fd20004000000 */
.L_x_96:
[----:B------:R-:W-:Y:S05]  /*0f20*/  BSYNC.RECONVERGENT B1 ;  /* 0x0000000000017941 */ /* 0x000fea0003800200 */
.L_x_95:
[----:B------:R-:W0:Y:S01]  /*0f30*/  LDC.64 R2, c[0x0][0x3b0] ;  /* 0x0000ec00ff027b82 */ /* 0x000e220000000a00 */
[----:B------:R-:W-:Y:S01]  /*0f40*/  ISETP.NE.AND P0, PT, R4, R7, PT ;  /* 0x000000070400720c */ /* 0x000fe20003f05270 */
[----:B0-----:R-:W-:-:S05]  /*0f50*/  IMAD.WIDE R2, R5, 0x4, R2 ;  /* 0x0000000405027825 */ /* 0x001fca00078e0202 */
[----:B------:R0:W-:Y:S07]  /*0f60*/  STG.E desc[UR4][R2.64], R4 ;  /* 0x0000000402007986 */ /* 0x0001ee000c101904 */
[----:B------:R-:W-:Y:S05]  /*0f70*/  @!P0 EXIT ;  /* 0x000000000000894d */ /* 0x000fea0003800000 */
[----:B------:R-:W1:Y:S01]  /*0f80*/  S2R R0, SR_LANEID ;  /* 0x0000000000007919 */ /* 0x000e620000000000 */
[----:B0-----:R-:W0:Y:S01]  /*0f90*/  LDC.64 R2, c[0x0][0x3b8] ;  /* 0x0000ee00ff027b82 */ /* 0x001e220000000a00 */
[----:B------:R-:W-:Y:S02]  /*0fa0*/  VOTEU.ANY UR6, UPT, PT ;  /* 0x0000000000067886 */ /* 0x000fe400038e0100 */
[----:B------:R-:W-:Y:S02]  /*0fb0*/  UFLO.U32 UR7, UR6 ;  /* 0x00000006000772bd */ /* 0x000fe400080e0000 */
[----:B------:R-:W0:Y:S04]  /*0fc0*/  POPC R5, UR6 ;  /* 0x0000000600057d09 */ /* 0x000e280008000000 */
[----:B-1----:R-:W-:-:S13]  /*0fd0*/  ISETP.EQ.U32.AND P0, PT, R0, UR7, PT ;  /* 0x0000000700007c0c */ /* 0x002fda000bf02070 */
[----:B0-----:R-:W-:Y:S01]  /*0fe0*/  @P0 REDG.E.ADD.STRONG.GPU desc[UR4][R2.64], R5 ;  /* 0x000000050200098e */ /* 0x001fe2000c12e104 */
[----:B------:R-:W-:Y:S05]  /*0ff0*/  EXIT ;  /* 0x000000000000794d */ /* 0x000fea0003800000 */
.L_x_118:
        /* <DEDUP_REMOVED lines=16> */
.L_x_124:


//--------------------- .text.initialize_labels   --------------------------
	.section	.text.initialize_labels,"ax",@progbits
	.align	128
        .global         initialize_labels
        .type           initialize_labels,@function
        .size           initialize_labels,(.L_x_125 - initialize_labels)
        .other          initialize_labels,@"STO_CUDA_ENTRY STV_DEFAULT"
initialize_labels:
.text.initialize_labels:
        /* <DEDUP_REMOVED lines=9> */
[----:B------:R-:W1:Y:S01]  /*0090*/  LDCU.64 UR4, c[0x0][0x358] ;  /* 0x00006b00ff0477ac */ /* 0x000e620008000a00 */
[----:B0-----:R-:W-:-:S05]  /*00a0*/  IMAD.WIDE R2, R5, 0x4, R2 ;  /* 0x0000000405027825 */ /* 0x001fca00078e0202 */
[----:B-1----:R-:W-:Y:S01]  /*00b0*/  STG.E desc[UR4][R2.64], R5 ;  /* 0x0000000502007986 */ /* 0x002fe2000c101904 */
[----:B------:R-:W-:Y:S05]  /*00c0*/  EXIT ;  /* 0x000000000000794d */ /* 0x000fea0003800000 */
.L_x_119:
        /* <DEDUP_REMOVED lines=11> */
.L_x_125:


//--------------------- .nv.global.init           --------------------------
	.section	.nv.global.init,"aw",@progbits
	.align	4
.nv.global.init:
	.type		mrg32k3aM1SubSeq,@object
	.size		mrg32k3aM1SubSeq,(mrg32k3aM2SubSeq - mrg32k3aM1SubSeq)
mrg32k3aM1SubSeq:
        /*0000*/ 	.byte	0x0b, 0xcc, 0xee, 0x04, 0x73, 0x29, 0x8b, 0x6f, 0xf6, 0x53, 0x03, 0xf6, 0x23, 0xf6, 0xea, 0xda
        /* <DEDUP_REMOVED lines=125> */
	.type		mrg32k3aM2SubSeq,@object
	.size		mrg32k3aM2SubSeq,(mrg32k3aM1 - mrg32k3aM2SubSeq)
mrg32k3aM2SubSeq:
        /* <DEDUP_REMOVED lines=126> */
	.type		mrg32k3aM1,@object
	.size		mrg32k3aM1,(mrg32k3aM1Seq - mrg32k3aM1)
mrg32k3aM1:
        /* <DEDUP_REMOVED lines=144> */
	.type		mrg32k3aM1Seq,@object
	.size		mrg32k3aM1Seq,(mrg32k3aM2 - mrg32k3aM1Seq)
mrg32k3aM1Seq:
        /* <DEDUP_REMOVED lines=144> */
	.type		mrg32k3aM2,@object
	.size		mrg32k3aM2,(mrg32k3aM2Seq - mrg32k3aM2)
mrg32k3aM2:
        /* <DEDUP_REMOVED lines=144> */
	.type		mrg32k3aM2Seq,@object
	.size		mrg32k3aM2Seq,(precalc_xorwow_matrix - mrg32k3aM2Seq)
mrg32k3aM2Seq:
        /* <DEDUP_REMOVED lines=144> */
	.type		precalc_xorwow_matrix,@object
	.size		precalc_xorwow_matrix,(precalc_xorwow_offset_matrix - precalc_xorwow_matrix)
precalc_xorwow_matrix:
        /* <DEDUP_REMOVED lines=6400> */
	.type		precalc_xorwow_offset_matrix,@object
	.size		precalc_xorwow_offset_matrix,(.L_1 - precalc_xorwow_offset_matrix)
precalc_xorwow_offset_matrix:
        /* <DEDUP_REMOVED lines=6400> */
.L_1:


//--------------------- .nv.shared.reserved.0     --------------------------
	.section	.nv.shared.reserved.0,"aw",@nobits
	.weak		__nv_reservedSMEM_offset_0_alias
	.size		__nv_reservedSMEM_offset_0_alias, 0, 64
	.other		__nv_reservedSMEM_offset_0_alias,@"STO_CUDA_RESERVED_SHARED STV_DEFAULT"
__nv_reservedSMEM_offset_0_alias:
	.zero		0
	.zero		64


//--------------------- .nv.constant0.apply_single_move --------------------------
	.section	.nv.constant0.apply_single_move,"a",@progbits
	.sectionflags	@""
	.align	4
.nv.constant0.apply_single_move:
	.zero		920


//--------------------- .nv.constant0.compute_fm_moves --------------------------
	.section	.nv.constant0.compute_fm_moves,"a",@progbits
	.sectionflags	@""
	.align	4
.nv.constant0.compute_fm_moves:
	.zero		976


//--------------------- .nv.constant0.execute_label_assignments --------------------------
	.section	.nv.constant0.execute_label_assignments,"a",@progbits
	.sectionflags	@""
	.align	4
.nv.constant0.execute_label_assignments:
	.zero		944


//--------------------- .nv.constant0.compute_label_preferences --------------------------
	.section	.nv.constant0.compute_label_preferences,"a",@progbits
	.sectionflags	@""
	.align	4
.nv.constant0.compute_label_preferences:
	.zero		960


//--------------------- .nv.constant0.label_propagation_iteration --------------------------
	.section	.nv.constant0.label_propagation_iteration,"a",@progbits
	.sectionflags	@""
	.align	4
.nv.constant0.label_propagation_iteration:
	.zero		960


//--------------------- .nv.constant0.initialize_labels --------------------------
	.section	.nv.constant0.initialize_labels,"a",@progbits
	.sectionflags	@""
	.align	4
.nv.constant0.initialize_labels:
	.zero		912


//--------------------- SYMBOLS --------------------------

	.type		.nv.reservedSmem.offset0,@object
	.size		.nv.reservedSmem.offset0,0x4
